	.headerflags	@"EF_CUDA_TEXMODE_UNIFIED EF_CUDA_64BIT_ADDRESS EF_CUDA_SM86 EF_CUDA_VIRTUAL_SM(EF_CUDA_SM86)"
	.elftype	@"ET_EXEC"


//--------------------- .nv.info                  --------------------------
	.section	.nv.info,"",@"SHT_CUDA_INFO"
	.align	4


	//----- nvinfo : EIATTR_REGCOUNT
	.align		4
        /*0000*/ 	.byte	0x04, 0x2f
        /*0002*/ 	.short	(.L_1 - .L_0)
	.align		4
.L_0:
        /*0004*/ 	.word	index@(triton_mm)
        /*0008*/ 	.word	0x000000e6


	//----- nvinfo : EIATTR_MAX_STACK_SIZE
	.align		4
.L_1:
        /*000c*/ 	.byte	0x04, 0x23
        /*000e*/ 	.short	(.L_3 - .L_2)
	.align		4
.L_2:
        /*0010*/ 	.word	index@(triton_mm)
        /*0014*/ 	.word	0x00000000


	//----- nvinfo : EIATTR_MIN_STACK_SIZE
	.align		4
.L_3:
        /*0018*/ 	.byte	0x04, 0x12
        /*001a*/ 	.short	(.L_5 - .L_4)
	.align		4
.L_4:
        /*001c*/ 	.word	index@(triton_mm)
        /*0020*/ 	.word	0x00000000


	//----- nvinfo : EIATTR_FRAME_SIZE
	.align		4
.L_5:
        /*0024*/ 	.byte	0x04, 0x11
        /*0026*/ 	.short	(.L_7 - .L_6)
	.align		4
.L_6:
        /*0028*/ 	.word	index@(triton_mm)
        /*002c*/ 	.word	0x00000000
.L_7:


//--------------------- .nv.info.triton_mm        --------------------------
	.section	.nv.info.triton_mm,"",@"SHT_CUDA_INFO"
	.align	4


	//----- nvinfo : EIATTR_CUDA_API_VERSION
	.align		4
        /*0000*/ 	.byte	0x04, 0x37
        /*0002*/ 	.short	(.L_9 - .L_8)
.L_8:
        /*0004*/ 	.word	0x0000007b


	//----- nvinfo : EIATTR_SW2861232_WAR
	.align		4
.L_9:
        /*0008*/ 	.byte	0x01, 0x35
	.zero		2


	//----- nvinfo : EIATTR_PARAM_CBANK
	.align		4
        /*000c*/ 	.byte	0x04, 0x0a
        /*000e*/ 	.short	(.L_11 - .L_10)
	.align		4
.L_10:
        /*0010*/ 	.word	index@(.nv.constant0.triton_mm)
        /*0014*/ 	.short	0x0160
        /*0016*/ 	.short	0x001c


	//----- nvinfo : EIATTR_CBANK_PARAM_SIZE
	.align		4
.L_11:
        /*0018*/ 	.byte	0x03, 0x19
        /*001a*/ 	.short	0x001c


	//----- nvinfo : EIATTR_KPARAM_INFO
	.align		4
        /*001c*/ 	.byte	0x04, 0x17
        /*001e*/ 	.short	(.L_13 - .L_12)
.L_12:
        /*0020*/ 	.word	0x00000000
        /*0024*/ 	.short	0x0003
        /*0026*/ 	.short	0x0018
        /*0028*/ 	.byte	0x00, 0xf0, 0x11, 0x00


	//----- nvinfo : EIATTR_KPARAM_INFO
	.align		4
.L_13:
        /*002c*/ 	.byte	0x04, 0x17
        /*002e*/ 	.short	(.L_15 - .L_14)
.L_14:
        /*0030*/ 	.word	0x00000000
        /*0034*/ 	.short	0x0002
        /*0036*/ 	.short	0x0010
        /*0038*/ 	.byte	0x00, 0xf0, 0x21, 0x00


	//----- nvinfo : EIATTR_KPARAM_INFO
	.align		4
.L_15:
        /*003c*/ 	.byte	0x04, 0x17
        /*003e*/ 	.short	(.L_17 - .L_16)
.L_16:
        /*0040*/ 	.word	0x00000000
        /*0044*/ 	.short	0x0001
        /*0046*/ 	.short	0x0008
        /*0048*/ 	.byte	0x00, 0xf0, 0x21, 0x00


	//----- nvinfo : EIATTR_KPARAM_INFO
	.align		4
.L_17:
        /*004c*/ 	.byte	0x04, 0x17
        /*004e*/ 	.short	(.L_19 - .L_18)
.L_18:
        /*0050*/ 	.word	0x00000000
        /*0054*/ 	.short	0x0000
        /*0056*/ 	.short	0x0000
        /*0058*/ 	.byte	0x00, 0xf0, 0x21, 0x00


	//----- nvinfo : EIATTR_MAXREG_COUNT
	.align		4
.L_19:
        /*005c*/ 	.byte	0x03, 0x1b
        /*005e*/ 	.short	0x00ff


	//----- nvinfo : EIATTR_EXIT_INSTR_OFFSETS
	.align		4
        /*0060*/ 	.byte	0x04, 0x1c
        /*0062*/ 	.short	(.L_21 - .L_20)


	//   ....[0]....
.L_20:
        /*0064*/ 	.word	0x00000030


	//   ....[1]....
        /*0068*/ 	.word	0x00014fe0


	//   ....[2]....
        /*006c*/ 	.word	0x00015030


	//----- nvinfo : EIATTR_MAX_THREADS
	.align		4
.L_21:
        /*0070*/ 	.byte	0x04, 0x05
        /*0072*/ 	.short	(.L_23 - .L_22)
.L_22:
        /*0074*/ 	.word	0x00000080
        /*0078*/ 	.word	0x00000001
        /*007c*/ 	.word	0x00000001
.L_23:


//--------------------- .nv.rel.action            --------------------------
	.section	.nv.rel.action,"",@"SHT_CUDA_RELOCINFO"
	.align	8
	.sectionentsize	8
        /*0000*/ 	.byte	0x73, 0x00, 0x00, 0x00, 0x00, 0x00, 0x00, 0x00, 0x00, 0x00, 0x00, 0x11, 0x25, 0x00, 0x05, 0x36


//--------------------- .nv.constant0.triton_mm   --------------------------
	.section	.nv.constant0.triton_mm,"a",@progbits
	.align	4
.nv.constant0.triton_mm:
	.zero		380


//--------------------- .text.triton_mm           --------------------------
	.section	.text.triton_mm,"ax",@progbits
	.sectionflags	@"SHF_BARRIERS=1"
	.sectioninfo	@"SHI_REGISTERS=230"
	.align	128
        .global         triton_mm
        .type           triton_mm,@function
        .size           triton_mm,(.L_x_3 - triton_mm)
        .other          triton_mm,@"STO_CUDA_ENTRY STV_DEFAULT"
triton_mm:
.text.triton_mm:
[----:B------:R-:W-:-:S02]  /*0000*/  MOV R1, c[0x0][0x28] ;  /* 0x00000a0000017a02 */ /* 0x000fc40000000f00 */
[----:B------:R-:W-:-:S04]  /*0010*/  MOV R0, c[0x0][0x178] ;  /* 0x00005e0000007a02 */ /* 0x000fc80000000f00 */
[----:B------:R-:W-:-:S13]  /*0020*/  LOP3.LUT P0, RZ, R0, 0x7fffff, RZ, 0xc0, !PT ;  /* 0x007fffff00ff7812 */ /* 0x000fda000780c0ff */
[----:B------:R-:W-:Y:S05]  /*0030*/  @!P0 EXIT ;  /* 0x000000000000894d */ /* 0x000fea0003800000 */
[----:B------:R-:W1:Y:S01]  /*0040*/  S2R R9, SR_CTAID.X ;  /* 0x0000000000097919 */ /* 0x000e620000002500 */
[----:B------:R-:W-:Y:S01]  /*0050*/  IADD3 R0, R0, 0x3f, RZ ;  /* 0x0000003f00007810 */ /* 0x000fe20007ffe0ff */
[----:B------:R-:W-:Y:S01]  /*0060*/  ULDC.64 UR8, c[0x0][0x118] ;  /* 0x0000460000087ab9 */ /* 0x000fe20000000a00 */
[----:B------:R-:W-:Y:S01]  /*0070*/  IABS R24, c[0x0][0x178] ;  /* 0x00005e0000187a13 */ /* 0x000fe20000000000 */
[----:B------:R-:W2:Y:S01]  /*0080*/  S2R R44, SR_TID.X ;  /* 0x00000000002c7919 */ /* 0x000ea20000002100 */
[----:B------:R-:W-:Y:S01]  /*0090*/  SHF.R.S32.HI R3, RZ, 0x1f, R0 ;  /* 0x0000001fff037819 */ /* 0x000fe20000011400 */
[----:B------:R-:W-:Y:S01]  /*00a0*/  CS2R R108, SRZ ;  /* 0x00000000006c7805 */ /* 0x000fe2000001ff00 */
[----:B------:R-:W-:Y:S01]  /*00b0*/  MOV R43, 0x4 ;  /* 0x00000004002b7802 */ /* 0x000fe20000000f00 */
[----:B------:R-:W-:Y:S01]  /*00c0*/  CS2R R110, SRZ ;  /* 0x00000000006e7805 */ /* 0x000fe2000001ff00 */
[----:B------:R-:W-:Y:S01]  /*00d0*/  LEA.HI R3, R3, R0, RZ, 0x6 ;  /* 0x0000000003037211 */ /* 0x000fe200078f30ff */
[----:B------:R-:W-:Y:S01]  /*00e0*/  CS2R R112, SRZ ;  /* 0x0000000000707805 */ /* 0x000fe2000001ff00 */
[----:B------:R-:W-:Y:S01]  /*00f0*/  MOV R143, 0x3 ;  /* 0x00000003008f7802 */ /* 0x000fe20000000f00 */
[----:B------:R-:W-:Y:S01]  /*0100*/  CS2R R114, SRZ ;  /* 0x0000000000727805 */ /* 0x000fe2000001ff00 */
[----:B------:R-:W-:Y:S01]  /*0110*/  MOV R151, 0xffffff80 ;  /* 0xffffff8000977802 */ /* 0x000fe20000000f00 */
[----:B------:R-:W-:-:S02]  /*0120*/  UMOV UR4, URZ ;  /* 0x0000003f00047c82 */ /* 0x000fc40008000000 */
[----:B------:R-:W-:Y:S02]  /*0130*/  UMOV UR6, URZ ;  /* 0x0000003f00067c82 */ /* 0x000fe40008000000 */
[----:B------:R-:W-:Y:S02]  /*0140*/  UMOV UR7, URZ ;  /* 0x0000003f00077c82 */ /* 0x000fe40008000000 */
[----:B------:R-:W-:Y:S01]  /*0150*/  UMOV UR5, URZ ;  /* 0x0000003f00057c82 */ /* 0x000fe20008000000 */
[----:B-1----:R-:W-:Y:S02]  /*0160*/  SHF.R.S32.HI R2, RZ, 0x1f, R9 ;  /* 0x0000001fff027819 */ /* 0x002fe40000011409 */
[----:B------:R-:W-:Y:S02]  /*0170*/  ISETP.GE.AND P1, PT, R9, RZ, PT ;  /* 0x000000ff0900720c */ /* 0x000fe40003f26270 */
[----:B------:R-:W-:Y:S02]  /*0180*/  LEA.HI R4, R2, R9, RZ, 0x6 ;  /* 0x0000000902047211 */ /* 0x000fe400078f30ff */
[----:B--2---:R-:W-:-:S02]  /*0190*/  SHF.R.U32.HI R26, RZ, 0x4, R44 ;  /* 0x00000004ff1a7819 */ /* 0x004fc4000001162c */
[----:B------:R-:W-:Y:S02]  /*01a0*/  SHF.R.S32.HI R2, RZ, 0x6, R4 ;  /* 0x00000006ff027819 */ /* 0x000fe40000011404 */
[----:B------:R-:W-:Y:S02]  /*01b0*/  LOP3.LUT R4, R4, 0xffffffc0, RZ, 0xc0, !PT ;  /* 0xffffffc004047812 */ /* 0x000fe400078ec0ff */
[----:B------:R-:W-:Y:S02]  /*01c0*/  SHF.L.U32 R0, R2, 0x3, RZ ;  /* 0x0000000302007819 */ /* 0x000fe400000006ff */
[----:B------:R-:W-:Y:S02]  /*01d0*/  IADD3 R4, -R4, R9, RZ ;  /* 0x0000000904047210 */ /* 0x000fe40007ffe1ff */
[----:B------:R-:W-:Y:S02]  /*01e0*/  LEA.HI.SX32 R3, R3, -R0, 0x1a ;  /* 0x8000000003037211 */ /* 0x000fe400078fd2ff */
[----:B------:R-:W-:-:S02]  /*01f0*/  SHF.L.U32 R147, R44, 0x2, RZ ;  /* 0x000000022c937819 */ /* 0x000fc400000006ff */
[----:B------:R-:W-:Y:S02]  /*0200*/  IMNMX R5, R3, 0x8, PT ;  /* 0x0000000803057817 */ /* 0x000fe40003800200 */
[----:B------:R-:W-:Y:S02]  /*0210*/  LOP3.LUT R45, R147, 0x7c, RZ, 0xc0, !PT ;  /* 0x0000007c932d7812 */ /* 0x000fe400078ec0ff */
[----:B------:R-:W-:Y:S02]  /*0220*/  IABS R11, R5 ;  /* 0x00000005000b7213 */ /* 0x000fe40000000000 */
[----:B------:R-:W-:Y:S02]  /*0230*/  SHF.L.U32 R144, R44, 0x5, RZ ;  /* 0x000000052c907819 */ /* 0x000fe400000006ff */
[----:B------:R-:W1:Y:S01]  /*0240*/  I2F.RP R6, R11 ;  /* 0x0000000b00067306 */ /* 0x000e620000209400 */
[----:B------:R-:W-:Y:S02]  /*0250*/  IADD3 R145, -R45, 0x550, RZ ;  /* 0x000005502d917810 */ /* 0x000fe40007ffe1ff */
[----:B------:R-:W-:-:S02]  /*0260*/  LOP3.LUT R147, R147, 0x3c, RZ, 0xc0, !PT ;  /* 0x0000003c93937812 */ /* 0x000fc400078ec0ff */
[----:B------:R-:W-:Y:S02]  /*0270*/  LOP3.LUT R144, R144, 0x3e00, RZ, 0xc0, !PT ;  /* 0x00003e0090907812 */ /* 0x000fe400078ec0ff */
[----:B------:R-:W-:Y:S01]  /*0280*/  IMNMX.U32 R145, R145, 0x550, PT ;  /* 0x0000055091917817 */ /* 0x000fe20003800000 */
[----:B-1----:R-:W1:Y:S02]  /*0290*/  MUFU.RCP R6, R6 ;  /* 0x0000000600067308 */ /* 0x002e640000001000 */
[----:B-1----:R-:W-:Y:S02]  /*02a0*/  IADD3 R2, R6, 0xffffffe, RZ ;  /* 0x0ffffffe06027810 */ /* 0x002fe40007ffe0ff */
[----:B------:R-:W-:-:S04]  /*02b0*/  IABS R6, R9 ;  /* 0x0000000900067213 */ /* 0x000fc80000000000 */
[----:B------:R1:W2:Y:S02]  /*02c0*/  F2I.FTZ.U32.TRUNC.NTZ R3, R2 ;  /* 0x0000000200037305 */ /* 0x0002a4000021f000 */
[----:B-1----:R-:W-:Y:S02]  /*02d0*/  MOV R2, RZ ;  /* 0x000000ff00027202 */ /* 0x002fe40000000f00 */
[----:B--2---:R-:W-:-:S05]  /*02e0*/  IADD3 R8, RZ, -R3, RZ ;  /* 0x80000003ff087210 */ /* 0x004fca0007ffe0ff */
[----:B------:R-:W-:Y:S01]  /*02f0*/  IMAD R7, R8, R11, RZ ;  /* 0x0000000b08077224 */ /* 0x000fe200078e02ff */
[----:B------:R-:W-:-:S03]  /*0300*/  IABS R8, R5 ;  /* 0x0000000500087213 */ /* 0x000fc60000000000 */
[----:B------:R-:W-:Y:S01]  /*0310*/  IMAD.HI.U32 R3, R3, R7, R2 ;  /* 0x0000000703037227 */ /* 0x000fe200078e0002 */
[----:B------:R-:W-:Y:S01]  /*0320*/  IADD3 R13, RZ, -R8, RZ ;  /* 0x80000008ff0d7210 */ /* 0x000fe20007ffe0ff */
[----:B------:R-:W1:Y:S01]  /*0330*/  I2F.RP R7, R24 ;  /* 0x0000001800077306 */ /* 0x000e620000209400 */
[----:B------:R-:W-:Y:S02]  /*0340*/  IABS R8, R4 ;  /* 0x0000000400087213 */ /* 0x000fe40000000000 */
[----:B------:R-:W-:Y:S01]  /*0350*/  LOP3.LUT R4, R4, R5, RZ, 0x3c, !PT ;  /* 0x0000000504047212 */ /* 0x000fe200078e3cff */
[----:B------:R-:W-:-:S03]  /*0360*/  IMAD.HI.U32 R2, R3, R6, RZ ;  /* 0x0000000603027227 */ /* 0x000fc600078e00ff */
[----:B------:R-:W-:Y:S01]  /*0370*/  ISETP.GE.AND P3, PT, R4, RZ, PT ;  /* 0x000000ff0400720c */ /* 0x000fe20003f66270 */
[----:B------:R-:W-:Y:S02]  /*0380*/  IMAD R2, R2, R13, R6 ;  /* 0x0000000d02027224 */ /* 0x000fe400078e0206 */
[----:B------:R-:W-:-:S03]  /*0390*/  IMAD.HI.U32 R6, R3, R8, RZ ;  /* 0x0000000803067227 */ /* 0x000fc600078e00ff */
[C---:B------:R-:W-:Y:S01]  /*03a0*/  ISETP.GT.U32.AND P0, PT, R11.reuse, R2, PT ;  /* 0x000000020b00720c */ /* 0x040fe20003f04070 */
[----:B------:R-:W-:Y:S01]  /*03b0*/  IMAD R8, R6, R13, R8 ;  /* 0x0000000d06087224 */ /* 0x000fe200078e0208 */
[----:B-1----:R-:W1:Y:S04]  /*03c0*/  MUFU.RCP R7, R7 ;  /* 0x0000000700077308 */ /* 0x002e680000001000 */
[----:B------:R-:W-:-:S07]  /*03d0*/  ISETP.GT.U32.AND P2, PT, R11, R8, PT ;  /* 0x000000080b00720c */ /* 0x000fce0003f44070 */
[----:B------:R-:W-:-:S04]  /*03e0*/  @!P0 IADD3 R2, R2, -R11, RZ ;  /* 0x8000000b02028210 */ /* 0x000fc80007ffe0ff */
[----:B------:R-:W-:Y:S02]  /*03f0*/  ISETP.GT.U32.AND P0, PT, R11, R2, PT ;  /* 0x000000020b00720c */ /* 0x000fe40003f04070 */
[----:B-1----:R-:W-:Y:S02]  /*0400*/  IADD3 R3, R7, 0xffffffe, RZ ;  /* 0x0ffffffe07037810 */ /* 0x002fe40007ffe0ff */
[----:B------:R-:W-:Y:S02]  /*0410*/  LOP3.LUT R7, RZ, R5, RZ, 0x33, !PT ;  /* 0x00000005ff077212 */ /* 0x000fe400078e33ff */
[----:B------:R-:W-:Y:S02]  /*0420*/  @!P2 IADD3 R8, R8, -R11, RZ ;  /* 0x8000000b0808a210 */ /* 0x000fe40007ffe0ff */
[----:B------:R-:W1:Y:S01]  /*0430*/  F2I.FTZ.U32.TRUNC.NTZ R3, R3 ;  /* 0x0000000300037305 */ /* 0x000e62000021f000 */
[----:B------:R-:W-:-:S04]  /*0440*/  @!P2 IADD3 R6, R6, 0x1, RZ ;  /* 0x000000010606a810 */ /* 0x000fc80007ffe0ff */
[-C--:B------:R-:W-:Y:S02]  /*0450*/  @!P0 IADD3 R2, R2, -R11.reuse, RZ ;  /* 0x8000000b02028210 */ /* 0x080fe40007ffe0ff */
[----:B------:R-:W-:Y:S02]  /*0460*/  ISETP.NE.AND P0, PT, R5, RZ, PT ;  /* 0x000000ff0500720c */ /* 0x000fe40003f05270 */
[----:B------:R-:W-:Y:S02]  /*0470*/  @!P1 IADD3 R2, -R2, RZ, RZ ;  /* 0x000000ff02029210 */ /* 0x000fe40007ffe1ff */
[----:B------:R-:W-:Y:S02]  /*0480*/  ISETP.GE.U32.AND P1, PT, R8, R11, PT ;  /* 0x0000000b0800720c */ /* 0x000fe40003f26070 */
[----:B------:R-:W-:Y:S02]  /*0490*/  SEL R5, R7, R2, !P0 ;  /* 0x0000000207057207 */ /* 0x000fe40004000000 */
[----:B------:R-:W-:-:S02]  /*04a0*/  SHF.R.U32.HI R2, RZ, 0x5, R44 ;  /* 0x00000005ff027819 */ /* 0x000fc4000001162c */
[----:B------:R-:W-:Y:S02]  /*04b0*/  IADD3 R0, R0, R5, RZ ;  /* 0x0000000500007210 */ /* 0x000fe40007ffe0ff */
[----:B-1----:R-:W-:Y:S02]  /*04c0*/  IADD3 R9, RZ, -R3, RZ ;  /* 0x80000003ff097210 */ /* 0x002fe40007ffe0ff */
[----:B------:R-:W-:Y:S02]  /*04d0*/  SGXT.U32 R8, R2, 0x2 ;  /* 0x000000020208781a */ /* 0x000fe40000000000 */
[----:B------:R-:W-:Y:S02]  /*04e0*/  SHF.L.U32 R0, R0, 0x6, RZ ;  /* 0x0000000600007819 */ /* 0x000fe400000006ff */
[----:B------:R-:W-:Y:S02]  /*04f0*/  MOV R5, R9 ;  /* 0x0000000900057202 */ /* 0x000fe40000000f00 */
[----:B------:R-:W-:-:S02]  /*0500*/  LOP3.LUT R11, R0, R8, RZ, 0xfc, !PT ;  /* 0x00000008000b7212 */ /* 0x000fc400078efcff */
[----:B------:R-:W-:Y:S01]  /*0510*/  MOV R2, RZ ;  /* 0x000000ff00027202 */ /* 0x000fe20000000f00 */
[----:B------:R-:W-:Y:S01]  /*0520*/  IMAD R5, R5, R24, RZ ;  /* 0x0000001805057224 */ /* 0x000fe200078e02ff */
[----:B------:R-:W-:Y:S02]  /*0530*/  LOP3.LUT R12, R0, 0x4, R8, 0xfe, !PT ;  /* 0x00000004000c7812 */ /* 0x000fe400078efe08 */
[----:B------:R-:W-:Y:S01]  /*0540*/  IABS R4, R11 ;  /* 0x0000000b00047213 */ /* 0x000fe20000000000 */
[----:B------:R-:W-:Y:S01]  /*0550*/  IMAD.HI.U32 R2, R3, R5, R2 ;  /* 0x0000000503027227 */ /* 0x000fe200078e0002 */
[----:B------:R-:W-:Y:S02]  /*0560*/  @P1 IADD3 R6, R6, 0x1, RZ ;  /* 0x0000000106061810 */ /* 0x000fe40007ffe0ff */
[----:B------:R-:W-:Y:S02]  /*0570*/  LOP3.LUT R14, R0, 0x8, R8, 0xfe, !PT ;  /* 0x00000008000e7812 */ /* 0x000fe400078efe08 */
[----:B------:R-:W-:-:S02]  /*0580*/  IABS R9, R12 ;  /* 0x0000000c00097213 */ /* 0x000fc40000000000 */
[----:B------:R-:W-:Y:S02]  /*0590*/  MOV R5, R4 ;  /* 0x0000000400057202 */ /* 0x000fe40000000f00 */
[----:B------:R-:W-:Y:S01]  /*05a0*/  @!P3 IADD3 R6, -R6, RZ, RZ ;  /* 0x000000ff0606b210 */ /* 0x000fe20007ffe1ff */
[C---:B------:R-:W-:Y:S01]  /*05b0*/  IMAD.HI.U32 R4, R2.reuse, R9, RZ ;  /* 0x0000000902047227 */ /* 0x040fe200078e00ff */
[----:B------:R-:W-:Y:S02]  /*05c0*/  IABS R10, R14 ;  /* 0x0000000e000a7213 */ /* 0x000fe40000000000 */
[----:B------:R-:W-:Y:S01]  /*05d0*/  SEL R18, R7, R6, !P0 ;  /* 0x0000000607127207 */ /* 0x000fe20004000000 */
[----:B------:R-:W-:Y:S01]  /*05e0*/  IMAD.HI.U32 R3, R2, R5, RZ ;  /* 0x0000000502037227 */ /* 0x000fe200078e00ff */
[----:B------:R-:W-:Y:S02]  /*05f0*/  MOV R7, R10 ;  /* 0x0000000a00077202 */ /* 0x000fe40000000f00 */
[----:B------:R-:W-:-:S02]  /*0600*/  IADD3 R6, -R4, RZ, RZ ;  /* 0x000000ff04067210 */ /* 0x000fc40007ffe1ff */
[----:B------:R-:W-:Y:S01]  /*0610*/  IADD3 R3, -R3, RZ, RZ ;  /* 0x000000ff03037210 */ /* 0x000fe20007ffe1ff */
[----:B------:R-:W-:Y:S01]  /*0620*/  IMAD.HI.U32 R4, R2, R7, RZ ;  /* 0x0000000702047227 */ /* 0x000fe200078e00ff */
[C-C-:B------:R-:W-:Y:S02]  /*0630*/  LOP3.LUT R16, R0.reuse, 0xc, R8.reuse, 0xfe, !PT ;  /* 0x0000000c00107812 */ /* 0x140fe400078efe08 */
[----:B------:R-:W-:Y:S01]  /*0640*/  LOP3.LUT R17, R0, 0x10, R8, 0xfe, !PT ;  /* 0x0000001000117812 */ /* 0x000fe200078efe08 */
[----:B------:R-:W-:Y:S01]  /*0650*/  IMAD R3, R24, R3, R5 ;  /* 0x0000000318037224 */ /* 0x000fe200078e0205 */
[----:B------:R-:W-:Y:S01]  /*0660*/  IADD3 R4, -R4, RZ, RZ ;  /* 0x000000ff04047210 */ /* 0x000fe20007ffe1ff */
[C---:B------:R-:W-:Y:S01]  /*0670*/  IMAD R5, R24.reuse, R6, R9 ;  /* 0x0000000618057224 */ /* 0x040fe200078e0209 */
[----:B------:R-:W-:Y:S02]  /*0680*/  IABS R9, R16 ;  /* 0x0000001000097213 */ /* 0x000fe40000000000 */
[----:B------:R-:W-:Y:S01]  /*0690*/  ISETP.GE.AND P3, PT, R11, RZ, PT ;  /* 0x000000ff0b00720c */ /* 0x000fe20003f66270 */
[----:B------:R-:W-:Y:S01]  /*06a0*/  IMAD R6, R24, R4, R7 ;  /* 0x0000000418067224 */ /* 0x000fe200078e0207 */
[----:B------:R-:W-:Y:S01]  /*06b0*/  IABS R11, R17 ;  /* 0x00000011000b7213 */ /* 0x000fe20000000000 */
[----:B------:R-:W-:Y:S01]  /*06c0*/  IMAD.HI.U32 R4, R2, R9, RZ ;  /* 0x0000000902047227 */ /* 0x000fe200078e00ff */
[----:B------:R-:W-:-:S02]  /*06d0*/  ISETP.GE.AND P2, PT, R12, RZ, PT ;  /* 0x000000ff0c00720c */ /* 0x000fc40003f46270 */
[----:B------:R-:W-:Y:S01]  /*06e0*/  ISETP.GT.U32.AND P6, PT, R24, R6, PT ;  /* 0x000000061800720c */ /* 0x000fe20003fc4070 */
[----:B------:R-:W-:Y:S01]  /*06f0*/  IMAD.HI.U32 R7, R2, R11, RZ ;  /* 0x0000000b02077227 */ /* 0x000fe200078e00ff */
[----:B------:R-:W-:Y:S02]  /*0700*/  IADD3 R10, -R4, RZ, RZ ;  /* 0x000000ff040a7210 */ /* 0x000fe40007ffe1ff */
[C---:B------:R-:W-:Y:S02]  /*0710*/  ISETP.GT.U32.AND P0, PT, R24.reuse, R3, PT ;  /* 0x000000031800720c */ /* 0x040fe40003f04070 */
[----:B------:R-:W-:Y:S01]  /*0720*/  IADD3 R12, -R7, RZ, RZ ;  /* 0x000000ff070c7210 */ /* 0x000fe20007ffe1ff */
[C---:B------:R-:W-:Y:S01]  /*0730*/  IMAD R7, R24.reuse, R10, R9 ;  /* 0x0000000a18077224 */ /* 0x040fe200078e0209 */
[----:B------:R-:W-:Y:S02]  /*0740*/  ISETP.GT.U32.AND P4, PT, R24, R5, PT ;  /* 0x000000051800720c */ /* 0x000fe40003f84070 */
[----:B------:R-:W-:Y:S01]  /*0750*/  LOP3.LUT R20, R0, 0x18, R8, 0xfe, !PT ;  /* 0x0000001800147812 */ /* 0x000fe200078efe08 */
[C---:B------:R-:W-:Y:S01]  /*0760*/  IMAD R9, R24.reuse, R12, R11 ;  /* 0x0000000c18097224 */ /* 0x040fe200078e020b */
[----:B------:R-:W-:-:S02]  /*0770*/  ISETP.GT.U32.AND P5, PT, R24, R7, PT ;  /* 0x000000071800720c */ /* 0x000fc40003fa4070 */
[----:B------:R-:W-:Y:S02]  /*0780*/  IABS R15, R20 ;  /* 0x00000014000f7213 */ /* 0x000fe40000000000 */
[----:B------:R-:W-:Y:S02]  /*0790*/  LOP3.LUT R19, R0, 0x14, R8, 0xfe, !PT ;  /* 0x0000001400137812 */ /* 0x000fe400078efe08 */
[-C--:B------:R-:W-:Y:S01]  /*07a0*/  @!P6 IADD3 R6, R6, -R24.reuse, RZ ;  /* 0x800000180606e210 */ /* 0x080fe20007ffe0ff */
[----:B------:R-:W-:Y:S01]  /*07b0*/  IMAD.HI.U32 R10, R2, R15, RZ ;  /* 0x0000000f020a7227 */ /* 0x000fe200078e00ff */
[-C--:B------:R-:W-:Y:S02]  /*07c0*/  @!P0 IADD3 R3, R3, -R24.reuse, RZ ;  /* 0x8000001803038210 */ /* 0x080fe40007ffe0ff */
[----:B------:R-:W-:Y:S02]  /*07d0*/  IABS R13, R19 ;  /* 0x00000013000d7213 */ /* 0x000fe40000000000 */
[----:B------:R-:W-:-:S02]  /*07e0*/  @!P4 IADD3 R5, R5, -R24, RZ ;  /* 0x800000180505c210 */ /* 0x000fc40007ffe0ff */
[----:B------:R-:W-:Y:S01]  /*07f0*/  @!P5 IADD3 R7, R7, -R24, RZ ;  /* 0x800000180707d210 */ /* 0x000fe20007ffe0ff */
[----:B------:R-:W-:Y:S01]  /*0800*/  IMAD.HI.U32 R4, R2, R13, RZ ;  /* 0x0000000d02047227 */ /* 0x000fe200078e00ff */
[C---:B------:R-:W-:Y:S02]  /*0810*/  ISETP.GT.U32.AND P5, PT, R24.reuse, R6, PT ;  /* 0x000000061800720c */ /* 0x040fe40003fa4070 */
[C---:B------:R-:W-:Y:S02]  /*0820*/  ISETP.GT.U32.AND P0, PT, R24.reuse, R3, PT ;  /* 0x000000031800720c */ /* 0x040fe40003f04070 */
[----:B------:R-:W-:Y:S02]  /*0830*/  ISETP.GT.U32.AND P4, PT, R24, R5, PT ;  /* 0x000000051800720c */ /* 0x000fe40003f84070 */
[----:B------:R-:W-:Y:S02]  /*0840*/  IADD3 R11, -R10, RZ, RZ ;  /* 0x000000ff0a0b7210 */ /* 0x000fe40007ffe1ff */
[----:B------:R-:W-:-:S02]  /*0850*/  IADD3 R4, -R4, RZ, RZ ;  /* 0x000000ff04047210 */ /* 0x000fc40007ffe1ff */
[----:B------:R-:W-:Y:S01]  /*0860*/  ISETP.GE.AND P1, PT, R14, RZ, PT ;  /* 0x000000ff0e00720c */ /* 0x000fe20003f26270 */
[----:B------:R-:W-:Y:S01]  /*0870*/  IMAD R11, R24, R11, R15 ;  /* 0x0000000b180b7224 */ /* 0x000fe200078e020f */
[----:B------:R-:W-:Y:S01]  /*0880*/  LOP3.LUT R14, R0, 0x1c, R8, 0xfe, !PT ;  /* 0x0000001c000e7812 */ /* 0x000fe200078efe08 */
[----:B------:R-:W-:Y:S01]  /*0890*/  IMAD R10, R24, R4, R13 ;  /* 0x00000004180a7224 */ /* 0x000fe200078e020d */
[-C--:B------:R-:W-:Y:S02]  /*08a0*/  @!P5 IADD3 R6, R6, -R24.reuse, RZ ;  /* 0x800000180606d210 */ /* 0x080fe40007ffe0ff */
[----:B------:R-:W-:Y:S02]  /*08b0*/  ISETP.GT.U32.AND P5, PT, R24, R11, PT ;  /* 0x0000000b1800720c */ /* 0x000fe40003fa4070 */
[----:B------:R-:W-:Y:S02]  /*08c0*/  @!P0 IADD3 R3, R3, -R24, RZ ;  /* 0x8000001803038210 */ /* 0x000fe40007ffe0ff */
[----:B------:R-:W-:-:S02]  /*08d0*/  IABS R13, R14 ;  /* 0x0000000e000d7213 */ /* 0x000fc40000000000 */
[----:B------:R-:W-:Y:S02]  /*08e0*/  ISETP.GT.U32.AND P0, PT, R24, R9, PT ;  /* 0x000000091800720c */ /* 0x000fe40003f04070 */
[----:B------:R-:W-:Y:S02]  /*08f0*/  ISETP.GE.AND P6, PT, R16, RZ, PT ;  /* 0x000000ff1000720c */ /* 0x000fe40003fc6270 */
[----:B------:R-:W-:Y:S02]  /*0900*/  @!P4 IADD3 R5, R5, -R24, RZ ;  /* 0x800000180505c210 */ /* 0x000fe40007ffe0ff */
[----:B------:R-:W-:Y:S02]  /*0910*/  LOP3.LUT R16, R0, 0x20, R8, 0xfe, !PT ;  /* 0x0000002000107812 */ /* 0x000fe400078efe08 */
[----:B------:R-:W-:Y:S02]  /*0920*/  ISETP.GT.U32.AND P4, PT, R24, R7, PT ;  /* 0x000000071800720c */ /* 0x000fe40003f84070 */
[----:B------:R-:W-:Y:S01]  /*0930*/  MOV R4, R3 ;  /* 0x0000000300047202 */ /* 0x000fe20000000f00 */
[----:B------:R-:W-:Y:S01]  /*0940*/  IMAD.HI.U32 R3, R2, R13, RZ ;  /* 0x0000000d02037227 */ /* 0x000fe200078e00ff */
[----:B------:R-:W-:-:S02]  /*0950*/  IABS R15, R16 ;  /* 0x00000010000f7213 */ /* 0x000fc40000000000 */
[----:B------:R-:W-:Y:S02]  /*0960*/  @!P3 IADD3 R4, -R4, RZ, RZ ;  /* 0x000000ff0404b210 */ /* 0x000fe40007ffe1ff */
[----:B------:R-:W-:Y:S01]  /*0970*/  ISETP.GT.U32.AND P3, PT, R24, R10, PT ;  /* 0x0000000a1800720c */ /* 0x000fe20003f64070 */
[----:B------:R-:W-:Y:S01]  /*0980*/  IMAD.HI.U32 R12, R2, R15, RZ ;  /* 0x0000000f020c7227 */ /* 0x000fe200078e00ff */
[----:B------:R-:W-:Y:S02]  /*0990*/  IADD3 R3, -R3, RZ, RZ ;  /* 0x000000ff03037210 */ /* 0x000fe40007ffe1ff */
[-C--:B------:R-:W-:Y:S02]  /*09a0*/  @!P5 IADD3 R11, R11, -R24.reuse, RZ ;  /* 0x800000180b0bd210 */ /* 0x080fe40007ffe0ff */
[-C--:B------:R-:W-:Y:S01]  /*09b0*/  @!P0 IADD3 R9, R9, -R24.reuse, RZ ;  /* 0x8000001809098210 */ /* 0x080fe20007ffe0ff */
[----:B------:R-:W-:Y:S01]  /*09c0*/  IMAD R3, R24, R3, R13 ;  /* 0x0000000318037224 */ /* 0x000fe200078e020d */
[----:B------:R-:W-:-:S02]  /*09d0*/  @!P4 IADD3 R7, R7, -R24, RZ ;  /* 0x800000180707c210 */ /* 0x000fc40007ffe0ff */
[----:B------:R-:W-:Y:S02]  /*09e0*/  @!P1 IADD3 R6, -R6, RZ, RZ ;  /* 0x000000ff06069210 */ /* 0x000fe40007ffe1ff */
[----:B------:R-:W-:Y:S02]  /*09f0*/  IADD3 R12, -R12, RZ, RZ ;  /* 0x000000ff0c0c7210 */ /* 0x000fe40007ffe1ff */
[C---:B------:R-:W-:Y:S02]  /*0a00*/  ISETP.GT.U32.AND P1, PT, R24.reuse, R11, PT ;  /* 0x0000000b1800720c */ /* 0x040fe40003f24070 */
[C---:B------:R-:W-:Y:S01]  /*0a10*/  ISETP.GT.U32.AND P0, PT, R24.reuse, R9, PT ;  /* 0x000000091800720c */ /* 0x040fe20003f04070 */
[C---:B------:R-:W-:Y:S01]  /*0a20*/  IMAD R13, R24.reuse, R12, R15 ;  /* 0x0000000c180d7224 */ /* 0x040fe200078e020f */
[----:B------:R-:W-:Y:S02]  /*0a30*/  @!P6 IADD3 R7, -R7, RZ, RZ ;  /* 0x000000ff0707e210 */ /* 0x000fe40007ffe1ff */
[----:B------:R-:W-:-:S02]  /*0a40*/  ISETP.GT.U32.AND P6, PT, R24, R3, PT ;  /* 0x000000031800720c */ /* 0x000fc40003fc4070 */
[----:B------:R-:W-:Y:S02]  /*0a50*/  @!P3 IADD3 R10, R10, -R24, RZ ;  /* 0x800000180a0ab210 */ /* 0x000fe40007ffe0ff */
[----:B------:R-:W-:Y:S02]  /*0a60*/  LOP3.LUT R12, R0, 0x24, R8, 0xfe, !PT ;  /* 0x00000024000c7812 */ /* 0x000fe400078efe08 */
[----:B------:R-:W-:Y:S02]  /*0a70*/  @!P2 IADD3 R5, -R5, RZ, RZ ;  /* 0x000000ff0505a210 */ /* 0x000fe40007ffe1ff */
[----:B------:R-:W-:Y:S02]  /*0a80*/  ISETP.GE.AND P2, PT, R17, RZ, PT ;  /* 0x000000ff1100720c */ /* 0x000fe40003f46270 */
[----:B------:R-:W-:Y:S02]  /*0a90*/  ISETP.GE.AND P3, PT, R14, RZ, PT ;  /* 0x000000ff0e00720c */ /* 0x000fe40003f66270 */
[----:B------:R-:W-:-:S02]  /*0aa0*/  ISETP.GT.U32.AND P5, PT, R24, R10, PT ;  /* 0x0000000a1800720c */ /* 0x000fc40003fa4070 */
[----:B------:R-:W-:Y:S02]  /*0ab0*/  LOP3.LUT R14, R0, 0x28, R8, 0xfe, !PT ;  /* 0x00000028000e7812 */ /* 0x000fe400078efe08 */
[----:B------:R-:W-:Y:S02]  /*0ac0*/  IABS R15, R12 ;  /* 0x0000000c000f7213 */ /* 0x000fe40000000000 */
[----:B------:R-:W-:Y:S02]  /*0ad0*/  @!P1 IADD3 R11, R11, -R24, RZ ;  /* 0x800000180b0b9210 */ /* 0x000fe40007ffe0ff */
[----:B------:R-:W-:Y:S02]  /*0ae0*/  IABS R17, R14 ;  /* 0x0000000e00117213 */ /* 0x000fe40000000000 */
[----:B------:R-:W-:Y:S01]  /*0af0*/  ISETP.GE.AND P1, PT, R12, RZ, PT ;  /* 0x000000ff0c00720c */ /* 0x000fe20003f26270 */
[----:B------:R-:W-:Y:S01]  /*0b00*/  IMAD.HI.U32 R12, R2, R15, RZ ;  /* 0x0000000f020c7227 */ /* 0x000fe200078e00ff */
[----:B------:R-:W-:-:S02]  /*0b10*/  @!P0 IADD3 R9, R9, -R24, RZ ;  /* 0x8000001809098210 */ /* 0x000fc40007ffe0ff */
[----:B------:R-:W-:Y:S02]  /*0b20*/  ISETP.GE.AND P0, PT, R20, RZ, PT ;  /* 0x000000ff1400720c */ /* 0x000fe40003f06270 */
[----:B------:R-:W-:Y:S02]  /*0b30*/  @!P6 IADD3 R3, R3, -R24, RZ ;  /* 0x800000180303e210 */ /* 0x000fe40007ffe0ff */
[----:B------:R-:W-:Y:S01]  /*0b40*/  ISETP.GE.AND P6, PT, R14, RZ, PT ;  /* 0x000000ff0e00720c */ /* 0x000fe20003fc6270 */
[----:B------:R-:W-:Y:S01]  /*0b50*/  IMAD.HI.U32 R14, R2, R17, RZ ;  /* 0x00000011020e7227 */ /* 0x000fe200078e00ff */
[----:B------:R-:W-:Y:S02]  /*0b60*/  LOP3.LUT R20, R0, 0x2c, R8, 0xfe, !PT ;  /* 0x0000002c00147812 */ /* 0x000fe400078efe08 */
[----:B------:R-:W-:Y:S02]  /*0b70*/  IADD3 R12, -R12, RZ, RZ ;  /* 0x000000ff0c0c7210 */ /* 0x000fe40007ffe1ff */
[----:B------:R-:W-:-:S02]  /*0b80*/  @!P2 IADD3 R9, -R9, RZ, RZ ;  /* 0x000000ff0909a210 */ /* 0x000fc40007ffe1ff */
[----:B------:R-:W-:Y:S02]  /*0b90*/  ISETP.GE.AND P4, PT, R19, RZ, PT ;  /* 0x000000ff1300720c */ /* 0x000fe40003f86270 */
[----:B------:R-:W-:Y:S02]  /*0ba0*/  ISETP.GE.AND P2, PT, R16, RZ, PT ;  /* 0x000000ff1000720c */ /* 0x000fe40003f46270 */
[----:B------:R-:W-:Y:S02]  /*0bb0*/  @!P5 IADD3 R10, R10, -R24, RZ ;  /* 0x800000180a0ad210 */ /* 0x000fe40007ffe0ff */
[----:B------:R-:W-:Y:S02]  /*0bc0*/  ISETP.GT.U32.AND P5, PT, R24, R13, PT ;  /* 0x0000000d1800720c */ /* 0x000fe40003fa4070 */
[----:B------:R-:W-:Y:S02]  /*0bd0*/  IABS R19, R20 ;  /* 0x0000001400137213 */ /* 0x000fe40000000000 */
[----:B------:R-:W-:Y:S01]  /*0be0*/  IADD3 R16, -R14, RZ, RZ ;  /* 0x000000ff0e107210 */ /* 0x000fe20007ffe1ff */
[----:B------:R-:W-:Y:S01]  /*0bf0*/  IMAD R14, R24, R12, R15 ;  /* 0x0000000c180e7224 */ /* 0x000fe200078e020f */
[----:B------:R-:W-:Y:S01]  /*0c00*/  @!P0 IADD3 R11, -R11, RZ, RZ ;  /* 0x000000ff0b0b8210 */ /* 0x000fe20007ffe1ff */
[----:B------:R-:W-:Y:S01]  /*0c10*/  IMAD.HI.U32 R12, R2, R19, RZ ;  /* 0x00000013020c7227 */ /* 0x000fe200078e00ff */
[----:B------:R-:W-:-:S02]  /*0c20*/  LOP3.LUT R22, R0, 0x30, R8, 0xfe, !PT ;  /* 0x0000003000167812 */ /* 0x000fc400078efe08 */
[C---:B------:R-:W-:Y:S01]  /*0c30*/  ISETP.GT.U32.AND P0, PT, R24.reuse, R14, PT ;  /* 0x0000000e1800720c */ /* 0x040fe20003f04070 */
[----:B------:R-:W-:Y:S01]  /*0c40*/  IMAD R15, R24, R16, R17 ;  /* 0x00000010180f7224 */ /* 0x000fe200078e0211 */
[----:B------:R-:W-:Y:S02]  /*0c50*/  IADD3 R12, -R12, RZ, RZ ;  /* 0x000000ff0c0c7210 */ /* 0x000fe40007ffe1ff */
[----:B------:R-:W-:Y:S02]  /*0c60*/  @!P5 IADD3 R13, R13, -R24, RZ ;  /* 0x800000180d0dd210 */ /* 0x000fe40007ffe0ff */
[C---:B------:R-:W-:Y:S01]  /*0c70*/  ISETP.GT.U32.AND P5, PT, R24.reuse, R3, PT ;  /* 0x000000031800720c */ /* 0x040fe20003fa4070 */
[----:B------:R-:W-:Y:S01]  /*0c80*/  IMAD R16, R24, R12, R19 ;  /* 0x0000000c18107224 */ /* 0x000fe200078e0213 */
[----:B------:R-:W-:Y:S02]  /*0c90*/  @!P4 IADD3 R10, -R10, RZ, RZ ;  /* 0x000000ff0a0ac210 */ /* 0x000fe40007ffe1ff */
[----:B------:R-:W-:-:S02]  /*0ca0*/  ISETP.GT.U32.AND P4, PT, R24, R13, PT ;  /* 0x0000000d1800720c */ /* 0x000fc40003f84070 */
[----:B------:R-:W-:Y:S02]  /*0cb0*/  IABS R21, R22 ;  /* 0x0000001600157213 */ /* 0x000fe40000000000 */
[----:B------:R-:W-:Y:S02]  /*0cc0*/  @!P0 IADD3 R14, R14, -R24, RZ ;  /* 0x800000180e0e8210 */ /* 0x000fe40007ffe0ff */
[----:B------:R-:W-:Y:S01]  /*0cd0*/  ISETP.GT.U32.AND P0, PT, R24, R16, PT ;  /* 0x000000101800720c */ /* 0x000fe20003f04070 */
[----:B------:R-:W-:Y:S01]  /*0ce0*/  IMAD.HI.U32 R17, R2, R21, RZ ;  /* 0x0000001502117227 */ /* 0x000fe200078e00ff */
[----:B------:R-:W-:Y:S02]  /*0cf0*/  LOP3.LUT R25, R0, 0x34, R8, 0xfe, !PT ;  /* 0x0000003400197812 */ /* 0x000fe400078efe08 */
[----:B------:R-:W-:Y:S02]  /*0d00*/  @!P5 IADD3 R3, R3, -R24, RZ ;  /* 0x800000180303d210 */ /* 0x000fe40007ffe0ff */
[----:B------:R-:W-:-:S02]  /*0d10*/  ISETP.GE.AND P5, PT, R20, RZ, PT ;  /* 0x000000ff1400720c */ /* 0x000fc40003fa6270 */
[----:B------:R-:W-:Y:S02]  /*0d20*/  SHF.L.U32 R141, R18, 0x6, RZ ;  /* 0x00000006128d7819 */ /* 0x000fe400000006ff */
[----:B------:R-:W-:Y:S02]  /*0d30*/  SHF.R.S32.HI R20, RZ, 0x19, R18 ;  /* 0x00000019ff147819 */ /* 0x000fe40000011412 */
[----:B------:R-:W-:Y:S02]  /*0d40*/  IABS R19, R25 ;  /* 0x0000001900137213 */ /* 0x000fe40000000000 */
[----:B------:R-:W-:Y:S02]  /*0d50*/  SGXT R20, R20, 0x1 ;  /* 0x000000011414781a */ /* 0x000fe40000000200 */
[----:B------:R-:W-:Y:S02]  /*0d60*/  LOP3.LUT R23, R141, R8, RZ, 0xfc, !PT ;  /* 0x000000088d177212 */ /* 0x000fe400078efcff */
[----:B------:R-:W-:-:S02]  /*0d70*/  @!P0 IADD3 R16, R16, -R24, RZ ;  /* 0x8000001810108210 */ /* 0x000fc40007ffe0ff */
[----:B------:R-:W-:Y:S02]  /*0d80*/  IADD3 R17, -R17, RZ, RZ ;  /* 0x000000ff11117210 */ /* 0x000fe40007ffe1ff */
[----:B------:R-:W-:Y:S01]  /*0d90*/  MOV R12, R3 ;  /* 0x00000003000c7202 */ /* 0x000fe20000000f00 */
[----:B------:R-:W-:Y:S01]  /*0da0*/  IMAD.HI.U32 R3, R2, R19, RZ ;  /* 0x0000001302037227 */ /* 0x000fe200078e00ff */
[----:B------:R-:W-:Y:S02]  /*0db0*/  @!P4 IADD3 R13, R13, -R24, RZ ;  /* 0x800000180d0dc210 */ /* 0x000fe40007ffe0ff */
[C---:B------:R-:W-:Y:S01]  /*0dc0*/  ISETP.GT.U32.AND P4, PT, R24.reuse, R15, PT ;  /* 0x0000000f1800720c */ /* 0x040fe20003f84070 */
[----:B------:R-:W-:Y:S01]  /*0dd0*/  IMAD R17, R24, R17, R21 ;  /* 0x0000001118117224 */ /* 0x000fe200078e0215 */
[----:B------:R-:W-:Y:S02]  /*0de0*/  LEA.HI R18, R20, R23, RZ, 0x9 ;  /* 0x0000001714127211 */ /* 0x000fe400078f48ff */
[----:B------:R-:W-:-:S02]  /*0df0*/  ISETP.GT.U32.AND P0, PT, R24, R16, PT ;  /* 0x000000101800720c */ /* 0x000fc40003f04070 */
[----:B------:R-:W-:Y:S02]  /*0e00*/  LOP3.LUT R18, R18, 0xfffffe00, RZ, 0xc0, !PT ;  /* 0xfffffe0012127812 */ /* 0x000fe400078ec0ff */
[----:B------:R-:W-:Y:S02]  /*0e10*/  IADD3 R3, -R3, RZ, RZ ;  /* 0x000000ff03037210 */ /* 0x000fe40007ffe1ff */
[----:B------:R-:W-:Y:S02]  /*0e20*/  @!P2 IADD3 R13, -R13, RZ, RZ ;  /* 0x000000ff0d0da210 */ /* 0x000fe40007ffe1ff */
[C---:B------:R-:W-:Y:S02]  /*0e30*/  ISETP.GT.U32.AND P2, PT, R24.reuse, R17, PT ;  /* 0x000000111800720c */ /* 0x040fe40003f44070 */
[----:B------:R-:W-:Y:S01]  /*0e40*/  IADD3 R32, R23, -R18, RZ ;  /* 0x8000001217207210 */ /* 0x000fe20007ffe0ff */
[----:B------:R-:W-:Y:S01]  /*0e50*/  IMAD R18, R24, R3, R19 ;  /* 0x0000000318127224 */ /* 0x000fe200078e0213 */
[----:B------:R-:W-:-:S02]  /*0e60*/  @!P4 IADD3 R15, R15, -R24, RZ ;  /* 0x800000180f0fc210 */ /* 0x000fc40007ffe0ff */
[----:B------:R-:W-:Y:S01]  /*0e70*/  @!P0 IADD3 R16, R16, -R24, RZ ;  /* 0x8000001810108210 */ /* 0x000fe20007ffe0ff */
[----:B------:R-:W-:Y:S01]  /*0e80*/  IMAD R32, R32, 0x750, R45 ;  /* 0x0000075020207824 */ /* 0x000fe200078e022d */
[C---:B------:R-:W-:Y:S02]  /*0e90*/  ISETP.GT.U32.AND P0, PT, R24.reuse, R18, PT ;  /* 0x000000121800720c */ /* 0x040fe40003f04070 */
[----:B------:R-:W-:Y:S01]  /*0ea0*/  ISETP.GT.U32.AND P4, PT, R24, R15, PT ;  /* 0x0000000f1800720c */ /* 0x000fe20003f84070 */
[----:B------:R-:W-:Y:S01]  /*0eb0*/  IMAD.WIDE R76, R32, R43, c[0x0][0x168] ;  /* 0x00005a00204c7625 */ /* 0x000fe200078e022b */
[--C-:B------:R-:W-:Y:S02]  /*0ec0*/  LOP3.LUT R3, R0, 0x38, R8.reuse, 0xfe, !PT ;  /* 0x0000003800037812 */ /* 0x100fe400078efe08 */
[----:B------:R-:W-:Y:S02]  /*0ed0*/  LOP3.LUT R34, R141, 0x4, R8, 0xfe, !PT ;  /* 0x000000048d227812 */ /* 0x000fe400078efe08 */
[----:B------:R-:W-:-:S02]  /*0ee0*/  @!P2 IADD3 R17, R17, -R24, RZ ;  /* 0x800000181111a210 */ /* 0x000fc40007ffe0ff */
[----:B------:R-:W-:Y:S02]  /*0ef0*/  ISETP.GE.AND P2, PT, R3, RZ, PT ;  /* 0x000000ff0300720c */ /* 0x000fe40003f46270 */
[----:B------:R-:W-:Y:S02]  /*0f00*/  IABS R23, R3 ;  /* 0x0000000300177213 */ /* 0x000fe40000000000 */
[----:B------:R-:W-:Y:S02]  /*0f10*/  LEA.HI R3, R20, R34, RZ, 0x9 ;  /* 0x0000002214037211 */ /* 0x000fe400078f48ff */
[----:B------:R-:W-:Y:S02]  /*0f20*/  @!P3 IADD3 R12, -R12, RZ, RZ ;  /* 0x000000ff0c0cb210 */ /* 0x000fe40007ffe1ff */
[----:B------:R-:W-:Y:S02]  /*0f30*/  ISETP.GT.U32.AND P3, PT, R24, R14, PT ;  /* 0x0000000e1800720c */ /* 0x000fe40003f64070 */
[----:B------:R-:W-:Y:S01]  /*0f40*/  LOP3.LUT R19, R3, 0xfffffe00, RZ, 0xc0, !PT ;  /* 0xfffffe0003137812 */ /* 0x000fe200078ec0ff */
[----:B------:R-:W-:Y:S01]  /*0f50*/  IMAD.HI.U32 R3, R2, R23, RZ ;  /* 0x0000001702037227 */ /* 0x000fe200078e00ff */
[----:B------:R-:W-:-:S02]  /*0f60*/  @!P0 IADD3 R18, R18, -R24, RZ ;  /* 0x8000001812128210 */ /* 0x000fc40007ffe0ff */
[----:B------:R-:W-:Y:S02]  /*0f70*/  ISETP.GT.U32.AND P0, PT, R24, R17, PT ;  /* 0x000000111800720c */ /* 0x000fe40003f04070 */
[-C--:B------:R-:W-:Y:S02]  /*0f80*/  @!P4 IADD3 R15, R15, -R24.reuse, RZ ;  /* 0x800000180f0fc210 */ /* 0x080fe40007ffe0ff */
[----:B------:R-:W-:Y:S02]  /*0f90*/  ISETP.GE.AND P4, PT, R25, RZ, PT ;  /* 0x000000ff1900720c */ /* 0x000fe40003f86270 */
[----:B------:R-:W-:Y:S02]  /*0fa0*/  IADD3 R25, -R3, RZ, RZ ;  /* 0x000000ff03197210 */ /* 0x000fe40007ffe1ff */
[----:B------:R-:W-:Y:S02]  /*0fb0*/  IADD3 R34, R34, -R19, RZ ;  /* 0x8000001322227210 */ /* 0x000fe40007ffe0ff */
[-C--:B------:R-:W-:Y:S01]  /*0fc0*/  @!P3 IADD3 R14, R14, -R24.reuse, RZ ;  /* 0x800000180e0eb210 */ /* 0x080fe20007ffe0ff */
[----:B------:R-:W-:Y:S01]  /*0fd0*/  IMAD R19, R24, R25, R23 ;  /* 0x0000001918137224 */ /* 0x000fe200078e0217 */
[----:B------:R-:W-:Y:S01]  /*0fe0*/  SGXT.U32 R3, R26, 0x3 ;  /* 0x000000031a03781a */ /* 0x000fe20000000000 */
[----:B------:R-:W-:Y:S01]  /*0ff0*/  IMAD R34, R34, 0x750, R45 ;  /* 0x0000075022227824 */ /* 0x000fe200078e022d */
[----:B------:R-:W-:-:S02]  /*1000*/  @!P0 IADD3 R17, R17, -R24, RZ ;  /* 0x8000001811118210 */ /* 0x000fc40007ffe0ff */
[----:B------:R-:W-:Y:S01]  /*1010*/  ISETP.GT.U32.AND P0, PT, R24, R19, PT ;  /* 0x000000131800720c */ /* 0x000fe20003f04070 */
[----:B------:R-:W-:Y:S01]  /*1020*/  IMAD.WIDE R74, R34, R43, c[0x0][0x168] ;  /* 0x00005a00224a7625 */ /* 0x000fe200078e022b */
[----:B------:R-:W-:Y:S02]  /*1030*/  @!P1 IADD3 R14, -R14, RZ, RZ ;  /* 0x000000ff0e0e9210 */ /* 0x000fe40007ffe1ff */
[----:B------:R-:W-:Y:S02]  /*1040*/  ISETP.GT.U32.AND P1, PT, R24, R18, PT ;  /* 0x000000121800720c */ /* 0x000fe40003f24070 */
[C---:B------:R-:W-:Y:S02]  /*1050*/  LOP3.LUT R142, R0.reuse, R3, RZ, 0xfc, !PT ;  /* 0x00000003008e7212 */ /* 0x040fe400078efcff */
[--C-:B------:R-:W-:Y:S02]  /*1060*/  LOP3.LUT R0, R0, 0x3c, R8.reuse, 0xfe, !PT ;  /* 0x0000003c00007812 */ /* 0x100fe400078efe08 */
[----:B------:R-:W-:-:S02]  /*1070*/  LOP3.LUT R25, R141, 0x10, R8, 0xfe, !PT ;  /* 0x000000108d197812 */ /* 0x000fc400078efe08 */
[----:B------:R-:W-:Y:S02]  /*1080*/  IABS R23, R0 ;  /* 0x0000000000177213 */ /* 0x000fe40000000000 */
[-C--:B------:R-:W-:Y:S02]  /*1090*/  @!P0 IADD3 R19, R19, -R24.reuse, RZ ;  /* 0x8000001813138210 */ /* 0x080fe40007ffe0ff */
[----:B------:R-:W-:Y:S01]  /*10a0*/  LOP3.LUT R27, R141, 0xc, R8, 0xfe, !PT ;  /* 0x0000000c8d1b7812 */ /* 0x000fe200078efe08 */
[----:B------:R-:W-:Y:S01]  /*10b0*/  IMAD.HI.U32 R2, R2, R23, RZ ;  /* 0x0000001702027227 */ /* 0x000fe200078e00ff */
[----:B------:R-:W-:Y:S02]  /*10c0*/  @!P1 IADD3 R18, R18, -R24, RZ ;  /* 0x8000001812129210 */ /* 0x000fe40007ffe0ff */
[----:B------:R-:W-:Y:S02]  /*10d0*/  ISETP.GE.AND P1, PT, R0, RZ, PT ;  /* 0x000000ff0000720c */ /* 0x000fe40003f26270 */
[----:B------:R-:W-:-:S02]  /*10e0*/  LEA.HI R0, R20, R25, RZ, 0x9 ;  /* 0x0000001914007211 */ /* 0x000fc400078f48ff */
[----:B------:R-:W-:Y:S02]  /*10f0*/  ISETP.GT.U32.AND P0, PT, R24, R19, PT ;  /* 0x000000131800720c */ /* 0x000fe40003f04070 */
[----:B------:R-:W-:Y:S02]  /*1100*/  LOP3.LUT R0, R0, 0xfffffe00, RZ, 0xc0, !PT ;  /* 0xfffffe0000007812 */ /* 0x000fe400078ec0ff */
[----:B------:R-:W-:Y:S02]  /*1110*/  IADD3 R2, -R2, RZ, RZ ;  /* 0x000000ff02027210 */ /* 0x000fe40007ffe1ff */
[----:B------:R-:W-:Y:S02]  /*1120*/  IADD3 R40, R25, -R0, RZ ;  /* 0x8000000019287210 */ /* 0x000fe40007ffe0ff */
[----:B------:R-:W-:Y:S01]  /*1130*/  ISETP.GE.AND P3, PT, R22, RZ, PT ;  /* 0x000000ff1600720c */ /* 0x000fe20003f66270 */
[----:B------:R-:W-:Y:S01]  /*1140*/  IMAD R0, R24, R2, R23 ;  /* 0x0000000218007224 */ /* 0x000fe200078e0217 */
[----:B------:R-:W-:Y:S01]  /*1150*/  LEA.HI R22, R20, R27, RZ, 0x9 ;  /* 0x0000001b14167211 */ /* 0x000fe200078f48ff */
[----:B------:R-:W-:Y:S01]  /*1160*/  IMAD R40, R40, 0x750, R45 ;  /* 0x0000075028287824 */ /* 0x000fe200078e022d */
[----:B------:R-:W-:-:S02]  /*1170*/  LOP3.LUT R36, R141, 0x8, R8, 0xfe, !PT ;  /* 0x000000088d247812 */ /* 0x000fc400078efe08 */
[----:B------:R-:W-:Y:S01]  /*1180*/  @!P0 IADD3 R19, R19, -R24, RZ ;  /* 0x8000001813138210 */ /* 0x000fe20007ffe0ff */
[----:B------:R-:W-:Y:S01]  /*1190*/  IMAD.WIDE R68, R40, R43, c[0x0][0x168] ;  /* 0x00005a0028447625 */ /* 0x000fe200078e022b */
[----:B------:R-:W-:Y:S02]  /*11a0*/  LOP3.LUT R22, R22, 0xfffffe00, RZ, 0xc0, !PT ;  /* 0xfffffe0016167812 */ /* 0x000fe400078ec0ff */
[----:B------:R-:W-:Y:S02]  /*11b0*/  LOP3.LUT R42, R141, 0x14, R8, 0xfe, !PT ;  /* 0x000000148d2a7812 */ /* 0x000fe400078efe08 */
[----:B------:R-:W-:Y:S02]  /*11c0*/  ISETP.GT.U32.AND P0, PT, R24, R0, PT ;  /* 0x000000001800720c */ /* 0x000fe40003f04070 */
[----:B------:R-:W-:Y:S02]  /*11d0*/  LEA.HI R21, R20, R36, RZ, 0x9 ;  /* 0x0000002414157211 */ /* 0x000fe400078f48ff */
[----:B------:R-:W-:-:S02]  /*11e0*/  IADD3 R38, R27, -R22, RZ ;  /* 0x800000161b267210 */ /* 0x000fc40007ffe0ff */
[----:B------:R-:W-:Y:S02]  /*11f0*/  LEA.HI R3, R20, R42, RZ, 0x9 ;  /* 0x0000002a14037211 */ /* 0x000fe400078f48ff */
[--C-:B------:R-:W-:Y:S01]  /*1200*/  LOP3.LUT R27, R141, 0x1c, R8.reuse, 0xfe, !PT ;  /* 0x0000001c8d1b7812 */ /* 0x100fe200078efe08 */
[----:B------:R-:W-:Y:S01]  /*1210*/  IMAD R38, R38, 0x750, R45 ;  /* 0x0000075026267824 */ /* 0x000fe200078e022d */
[----:B------:R-:W-:Y:S02]  /*1220*/  LOP3.LUT R21, R21, 0xfffffe00, RZ, 0xc0, !PT ;  /* 0xfffffe0015157812 */ /* 0x000fe400078ec0ff */
[----:B------:R-:W-:Y:S01]  /*1230*/  LOP3.LUT R46, R141, 0x18, R8, 0xfe, !PT ;  /* 0x000000188d2e7812 */ /* 0x000fe200078efe08 */
[----:B------:R-:W-:Y:S01]  /*1240*/  IMAD.WIDE R70, R38, R43, c[0x0][0x168] ;  /* 0x00005a0026467625 */ /* 0x000fe200078e022b */
[----:B------:R-:W-:Y:S02]  /*1250*/  LOP3.LUT R3, R3, 0xfffffe00, RZ, 0xc0, !PT ;  /* 0xfffffe0003037812 */ /* 0x000fe400078ec0ff */
[----:B------:R-:W-:-:S02]  /*1260*/  LEA.HI R22, R20, R27, RZ, 0x9 ;  /* 0x0000001b14167211 */ /* 0x000fc400078f48ff */
[C-C-:B------:R-:W-:Y:S02]  /*1270*/  LOP3.LUT R52, R141.reuse, 0x24, R8.reuse, 0xfe, !PT ;  /* 0x000000248d347812 */ /* 0x140fe400078efe08 */
[----:B------:R-:W-:Y:S02]  /*1280*/  IADD3 R36, R36, -R21, RZ ;  /* 0x8000001524247210 */ /* 0x000fe40007ffe0ff */
[----:B------:R-:W-:Y:S02]  /*1290*/  LEA.HI R21, R20, R46, RZ, 0x9 ;  /* 0x0000002e14157211 */ /* 0x000fe400078f48ff */
[----:B------:R-:W-:Y:S01]  /*12a0*/  IADD3 R42, R42, -R3, RZ ;  /* 0x800000032a2a7210 */ /* 0x000fe20007ffe0ff */
[--C-:B------:R-:W-:Y:S01]  /*12b0*/  IMAD R36, R36, 0x750, R45.reuse ;  /* 0x0000075024247824 */ /* 0x100fe200078e022d */
[----:B------:R-:W-:Y:S02]  /*12c0*/  LOP3.LUT R22, R22, 0xfffffe00, RZ, 0xc0, !PT ;  /* 0xfffffe0016167812 */ /* 0x000fe400078ec0ff */
[----:B------:R-:W-:Y:S01]  /*12d0*/  LOP3.LUT R23, R141, 0x20, R8, 0xfe, !PT ;  /* 0x000000208d177812 */ /* 0x000fe200078efe08 */
[----:B------:R-:W-:Y:S01]  /*12e0*/  IMAD R42, R42, 0x750, R45 ;  /* 0x000007502a2a7824 */ /* 0x000fe200078e022d */
[----:B------:R-:W-:Y:S01]  /*12f0*/  LEA.HI R3, R20, R52, RZ, 0x9 ;  /* 0x0000003414037211 */ /* 0x000fe200078f48ff */
[----:B------:R-:W-:Y:S01]  /*1300*/  IMAD.WIDE R72, R36, R43, c[0x0][0x168] ;  /* 0x00005a0024487625 */ /* 0x000fe200078e022b */
[----:B------:R-:W-:-:S02]  /*1310*/  @!P0 IADD3 R0, R0, -R24, RZ ;  /* 0x8000001800008210 */ /* 0x000fc40007ffe0ff */
[--C-:B------:R-:W-:Y:S01]  /*1320*/  LOP3.LUT R25, R141, 0x2c, R8.reuse, 0xfe, !PT ;  /* 0x0000002c8d197812 */ /* 0x100fe200078efe08 */
[----:B------:R-:W-:Y:S01]  /*1330*/  IMAD.WIDE R66, R42, R43, c[0x0][0x168] ;  /* 0x00005a002a427625 */ /* 0x000fe200078e022b */
[----:B------:R-:W-:Y:S02]  /*1340*/  LOP3.LUT R21, R21, 0xfffffe00, RZ, 0xc0, !PT ;  /* 0xfffffe0015157812 */ /* 0x000fe400078ec0ff */
[----:B------:R-:W-:Y:S02]  /*1350*/  IADD3 R48, R27, -R22, RZ ;  /* 0x800000161b307210 */ /* 0x000fe40007ffe0ff */
[----:B------:R-:W-:Y:S02]  /*1360*/  LOP3.LUT R54, R141, 0x28, R8, 0xfe, !PT ;  /* 0x000000288d367812 */ /* 0x000fe400078efe08 */
[----:B------:R-:W-:Y:S01]  /*1370*/  LEA.HI R2, R20, R23, RZ, 0x9 ;  /* 0x0000001714027211 */ /* 0x000fe200078f48ff */
[----:B------:R-:W-:Y:S01]  /*1380*/  IMAD R48, R48, 0x750, R45 ;  /* 0x0000075030307824 */ /* 0x000fe200078e022d */
[----:B------:R-:W-:-:S02]  /*1390*/  LOP3.LUT R3, R3, 0xfffffe00, RZ, 0xc0, !PT ;  /* 0xfffffe0003037812 */ /* 0x000fc400078ec0ff */
[----:B------:R-:W-:Y:S02]  /*13a0*/  ISETP.GT.U32.AND P0, PT, R24, R0, PT ;  /* 0x000000001800720c */ /* 0x000fe40003f04070 */
[----:B------:R-:W-:Y:S02]  /*13b0*/  LEA.HI R22, R20, R25, RZ, 0x9 ;  /* 0x0000001914167211 */ /* 0x000fe400078f48ff */
[----:B------:R-:W-:Y:S02]  /*13c0*/  LOP3.LUT R60, R141, 0x34, R8, 0xfe, !PT ;  /* 0x000000348d3c7812 */ /* 0x000fe400078efe08 */
[----:B------:R-:W-:Y:S02]  /*13d0*/  IADD3 R46, R46, -R21, RZ ;  /* 0x800000152e2e7210 */ /* 0x000fe40007ffe0ff */
[----:B------:R-:W-:Y:S02]  /*13e0*/  LEA.HI R21, R20, R54, RZ, 0x9 ;  /* 0x0000003614157211 */ /* 0x000fe400078f48ff */
[----:B------:R-:W-:Y:S01]  /*13f0*/  LOP3.LUT R2, R2, 0xfffffe00, RZ, 0xc0, !PT ;  /* 0xfffffe0002027812 */ /* 0x000fe200078ec0ff */
[----:B------:R-:W-:Y:S01]  /*1400*/  IMAD R46, R46, 0x750, R45 ;  /* 0x000007502e2e7824 */ /* 0x000fe200078e022d */
[----:B------:R-:W-:-:S02]  /*1410*/  IADD3 R52, R52, -R3, RZ ;  /* 0x8000000334347210 */ /* 0x000fc40007ffe0ff */
[----:B------:R-:W-:Y:S02]  /*1420*/  LOP3.LUT R22, R22, 0xfffffe00, RZ, 0xc0, !PT ;  /* 0xfffffe0016167812 */ /* 0x000fe400078ec0ff */
[----:B------:R-:W-:Y:S01]  /*1430*/  LEA.HI R3, R20, R60, RZ, 0x9 ;  /* 0x0000003c14037211 */ /* 0x000fe200078f48ff */
[--C-:B------:R-:W-:Y:S01]  /*1440*/  IMAD R52, R52, 0x750, R45.reuse ;  /* 0x0000075034347824 */ /* 0x100fe200078e022d */
[----:B------:R-:W-:Y:S02]  /*1450*/  LOP3.LUT R21, R21, 0xfffffe00, RZ, 0xc0, !PT ;  /* 0xfffffe0015157812 */ /* 0x000fe400078ec0ff */
[----:B------:R-:W-:Y:S02]  /*1460*/  IADD3 R50, R23, -R2, RZ ;  /* 0x8000000217327210 */ /* 0x000fe40007ffe0ff */
[----:B------:R-:W-:Y:S02]  /*1470*/  IADD3 R56, R25, -R22, RZ ;  /* 0x8000001619387210 */ /* 0x000fe40007ffe0ff */
[C-C-:B------:R-:W-:Y:S01]  /*1480*/  LOP3.LUT R23, R141.reuse, 0x30, R8.reuse, 0xfe, !PT ;  /* 0x000000308d177812 */ /* 0x140fe200078efe08 */
[--C-:B------:R-:W-:Y:S01]  /*1490*/  IMAD R50, R50, 0x750, R45.reuse ;  /* 0x0000075032327824 */ /* 0x100fe200078e022d */
[----:B------:R-:W-:Y:S01]  /*14a0*/  LOP3.LUT R62, R141, 0x38, R8, 0xfe, !PT ;  /* 0x000000388d3e7812 */ /* 0x000fe200078efe08 */
[----:B------:R-:W-:Y:S01]  /*14b0*/  IMAD R55, R56, 0x750, R45 ;  /* 0x0000075038377824 */ /* 0x000fe200078e022d */
[----:B------:R-:W-:-:S02]  /*14c0*/  LOP3.LUT R3, R3, 0xfffffe00, RZ, 0xc0, !PT ;  /* 0xfffffe0003037812 */ /* 0x000fc400078ec0ff */
[----:B------:R-:W-:Y:S02]  /*14d0*/  LOP3.LUT R25, R141, 0x3c, R8, 0xfe, !PT ;  /* 0x0000003c8d197812 */ /* 0x000fe400078efe08 */
[----:B------:R-:W-:Y:S02]  /*14e0*/  IADD3 R54, R54, -R21, RZ ;  /* 0x8000001536367210 */ /* 0x000fe40007ffe0ff */
[C---:B------:R-:W-:Y:S02]  /*14f0*/  LEA.HI R2, R20.reuse, R23, RZ, 0x9 ;  /* 0x0000001714027211 */ /* 0x040fe400078f48ff */
[----:B------:R-:W-:Y:S01]  /*1500*/  LEA.HI R21, R20, R62, RZ, 0x9 ;  /* 0x0000003e14157211 */ /* 0x000fe200078f48ff */
[----:B------:R-:W-:Y:S01]  /*1510*/  IMAD R54, R54, 0x750, R45 ;  /* 0x0000075036367824 */ /* 0x000fe200078e022d */
[----:B------:R-:W-:Y:S02]  /*1520*/  IADD3 R60, R60, -R3, RZ ;  /* 0x800000033c3c7210 */ /* 0x000fe40007ffe0ff */
[----:B------:R-:W-:Y:S01]  /*1530*/  @!P0 IADD3 R0, R0, -R24, RZ ;  /* 0x8000001800008210 */ /* 0x000fe20007ffe0ff */
[----:B------:R-:W-:Y:S01]  /*1540*/  IMAD.WIDE R56, R54, R43, c[0x0][0x168] ;  /* 0x00005a0036387625 */ /* 0x000fe200078e022b */
[----:B------:R-:W-:-:S02]  /*1550*/  LEA.HI R20, R20, R25, RZ, 0x9 ;  /* 0x0000001914147211 */ /* 0x000fc400078f48ff */
[----:B------:R-:W-:Y:S01]  /*1560*/  ISETP.NE.AND P0, PT, RZ, c[0x0][0x178], PT ;  /* 0x00005e00ff007a0c */ /* 0x000fe20003f05270 */
[----:B------:R-:W-:Y:S01]  /*1570*/  IMAD R51, R60, 0x750, R45 ;  /* 0x000007503c337824 */ /* 0x000fe200078e022d */
[----:B------:R-:W-:Y:S01]  /*1580*/  LOP3.LUT R3, RZ, c[0x0][0x178], RZ, 0x33, !PT ;  /* 0x00005e00ff037a12 */ /* 0x000fe200078e33ff */
[-C--:B------:R-:W-:Y:S01]  /*1590*/  IMAD.WIDE R60, R50, R43.reuse, c[0x0][0x168] ;  /* 0x00005a00323c7625 */ /* 0x080fe200078e022b */
[----:B------:R-:W-:Y:S02]  /*15a0*/  @!P5 IADD3 R16, -R16, RZ, RZ ;  /* 0x000000ff1010d210 */ /* 0x000fe40007ffe1ff */
[----:B------:R-:W-:Y:S01]  /*15b0*/  @!P4 IADD3 R18, -R18, RZ, RZ ;  /* 0x000000ff1212c210 */ /* 0x000fe20007ffe1ff */
[-C--:B------:R-:W-:Y:S01]  /*15c0*/  IMAD.WIDE R54, R55, R43.reuse, c[0x0][0x168] ;  /* 0x00005a0037367625 */ /* 0x080fe200078e022b */
[----:B------:R-:W-:Y:S02]  /*15d0*/  LOP3.LUT R20, R20, 0xfffffe00, RZ, 0xc0, !PT ;  /* 0xfffffe0014147812 */ /* 0x000fe400078ec0ff */
[----:B------:R-:W-:Y:S01]  /*15e0*/  SEL R92, R3, R12, !P0 ;  /* 0x0000000c035c7207 */ /* 0x000fe20004000000 */
[----:B------:R-:W-:Y:S01]  /*15f0*/  IMAD.WIDE R50, R51, R43, c[0x0][0x168] ;  /* 0x00005a0033327625 */ /* 0x000fe200078e022b */
[----:B------:R-:W-:-:S02]  /*1600*/  SEL R96, R3, R14, !P0 ;  /* 0x0000000e03607207 */ /* 0x000fc40004000000 */
[----:B------:R-:W-:Y:S02]  /*1610*/  LOP3.LUT R12, R8, 0x18, RZ, 0xfc, !PT ;  /* 0x00000018080c7812 */ /* 0x000fe400078efcff */
[----:B------:R-:W-:Y:S01]  /*1620*/  @!P1 IADD3 R0, -R0, RZ, RZ ;  /* 0x000000ff00009210 */ /* 0x000fe20007ffe1ff */
[--C-:B------:R-:W-:Y:S01]  /*1630*/  IMAD R31, R96, 0x750, R45.reuse ;  /* 0x00000750601f7824 */ /* 0x100fe200078e022d */
[C---:B------:R-:W-:Y:S01]  /*1640*/  SEL R100, R3.reuse, R16, !P0 ;  /* 0x0000001003647207 */ /* 0x040fe20004000000 */
[----:B------:R-:W-:Y:S01]  /*1650*/  CS2R R96, SRZ ;  /* 0x0000000000607805 */ /* 0x000fe2000001ff00 */
[----:B------:R-:W-:Y:S02]  /*1660*/  LOP3.LUT R14, R8, 0x1c, RZ, 0xfc, !PT ;  /* 0x0000001c080e7812 */ /* 0x000fe400078efcff */
[----:B------:R-:W-:Y:S01]  /*1670*/  LOP3.LUT R2, R2, 0xfffffe00, RZ, 0xc0, !PT ;  /* 0xfffffe0002027812 */ /* 0x000fe200078ec0ff */
[----:B------:R-:W-:Y:S01]  /*1680*/  IMAD R34, R100, 0x750, R45 ;  /* 0x0000075064227824 */ /* 0x000fe200078e022d */
[----:B------:R-:W-:Y:S01]  /*1690*/  SEL R104, R3, R18, !P0 ;  /* 0x0000001203687207 */ /* 0x000fe20004000000 */
[----:B------:R-:W-:Y:S01]  /*16a0*/  CS2R R100, SRZ ;  /* 0x0000000000647805 */ /* 0x000fe2000001ff00 */
[----:B------:R-:W-:Y:S01]  /*16b0*/  LOP3.LUT R16, R8, 0x20, RZ, 0xfc, !PT ;  /* 0x0000002008107812 */ /* 0x000fe200078efcff */
[----:B------:R-:W-:Y:S01]  /*16c0*/  IMAD.WIDE R34, R34, R43, c[0x0][0x160] ;  /* 0x0000580022227625 */ /* 0x000fe200078e022b */
[----:B------:R-:W-:-:S02]  /*16d0*/  IADD3 R64, R25, -R20, RZ ;  /* 0x8000001419407210 */ /* 0x000fc40007ffe0ff */
[----:B------:R-:W-:Y:S01]  /*16e0*/  LOP3.LUT R18, R8, 0x24, RZ, 0xfc, !PT ;  /* 0x0000002408127812 */ /* 0x000fe200078efcff */
[--C-:B------:R-:W-:Y:S01]  /*16f0*/  IMAD R38, R104, 0x750, R45.reuse ;  /* 0x0000075068267824 */ /* 0x100fe200078e022d */
[C---:B------:R-:W-:Y:S01]  /*1700*/  SEL R78, R3.reuse, R4, !P0 ;  /* 0x00000004034e7207 */ /* 0x040fe20004000000 */
[----:B------:R-:W-:Y:S01]  /*1710*/  IMAD R47, R64, 0x750, R45 ;  /* 0x00000750402f7824 */ /* 0x000fe200078e022d */
[----:B------:R-:W-:Y:S01]  /*1720*/  LOP3.LUT R20, R8, 0x28, RZ, 0xfc, !PT ;  /* 0x0000002808147812 */ /* 0x000fe200078efcff */
[----:B------:R-:W-:Y:S01]  /*1730*/  IMAD.WIDE R64, R46, R43, c[0x0][0x168] ;  /* 0x00005a002e407625 */ /* 0x000fe200078e022b */
[----:B------:R-:W-:Y:S01]  /*1740*/  LEA R12, R12, R45, 0x7 ;  /* 0x0000002d0c0c7211 */ /* 0x000fe200078e38ff */
[----:B------:R-:W-:Y:S01]  /*1750*/  CS2R R104, SRZ ;  /* 0x0000000000687805 */ /* 0x000fe2000001ff00 */
[C---:B------:R-:W-:Y:S01]  /*1760*/  SEL R80, R3.reuse, R5, !P0 ;  /* 0x0000000503507207 */ /* 0x040fe20004000000 */
[----:B------:R-:W-:Y:S01]  /*1770*/  IMAD.WIDE R38, R38, R43, c[0x0][0x160] ;  /* 0x0000580026267625 */ /* 0x000fe200078e022b */
[----:B------:R-:W-:-:S02]  /*1780*/  SEL R30, R3, R0, !P0 ;  /* 0x00000000031e7207 */ /* 0x000fc40004000000 */
[----:B------:R-:W-:Y:S01]  /*1790*/  LOP3.LUT R22, R8, 0x2c, RZ, 0xfc, !PT ;  /* 0x0000002c08167812 */ /* 0x000fe200078efcff */
[----:B------:R-:W-:Y:S01]  /*17a0*/  IMAD.WIDE R46, R47, R43, c[0x0][0x168] ;  /* 0x00005a002f2e7625 */ /* 0x000fe200078e022b */
[----:B------:R-:W-:Y:S02]  /*17b0*/  LEA R14, R14, R45, 0x7 ;  /* 0x0000002d0e0e7211 */ /* 0x000fe400078e38ff */
[----:B------:R-:W-:Y:S01]  /*17c0*/  IADD3 R58, R23, -R2, RZ ;  /* 0x80000002173a7210 */ /* 0x000fe20007ffe0ff */
[--C-:B------:R-:W-:Y:S01]  /*17d0*/  IMAD R42, R30, 0x750, R45.reuse ;  /* 0x000007501e2a7824 */ /* 0x100fe200078e022d */
[----:B------:R-:W-:Y:S01]  /*17e0*/  SEL R82, R3, R6, !P0 ;  /* 0x0000000603527207 */ /* 0x000fe20004000000 */
[----:B------:R-:W-:Y:S01]  /*17f0*/  IMAD.WIDE R30, R31, R43, c[0x0][0x160] ;  /* 0x000058001f1e7625 */ /* 0x000fe200078e022b */
[C---:B------:R-:W-:Y:S02]  /*1800*/  LOP3.LUT R0, R8.reuse, 0x4, RZ, 0xfc, !PT ;  /* 0x0000000408007812 */ /* 0x040fe400078efcff */
[----:B------:R-:W-:Y:S01]  /*1810*/  LOP3.LUT R24, R8, 0x30, RZ, 0xfc, !PT ;  /* 0x0000003008187812 */ /* 0x000fe200078efcff */
[----:B------:R-:W-:Y:S01]  /*1820*/  IMAD R53, R58, 0x750, R45 ;  /* 0x000007503a357824 */ /* 0x000fe200078e022d */
[----:B------:R-:W-:Y:S01]  /*1830*/  LEA R16, R16, R45, 0x7 ;  /* 0x0000002d10107211 */ /* 0x000fe200078e38ff */
[----:B------:R-:W-:Y:S01]  /*1840*/  IMAD.WIDE R58, R52, R43, c[0x0][0x168] ;  /* 0x00005a00343a7625 */ /* 0x000fe200078e022b */
[----:B------:R-:W-:-:S02]  /*1850*/  SEL R84, R3, R7, !P0 ;  /* 0x0000000703547207 */ /* 0x000fc40004000000 */
[C---:B------:R-:W-:Y:S01]  /*1860*/  LOP3.LUT R2, R8.reuse, 0x8, RZ, 0xfc, !PT ;  /* 0x0000000808027812 */ /* 0x040fe200078efcff */
[----:B------:R-:W-:Y:S01]  /*1870*/  IMAD.WIDE R52, R53, R43, c[0x0][0x168] ;  /* 0x00005a0035347625 */ /* 0x000fe200078e022b */
[----:B------:R-:W-:Y:S02]  /*1880*/  LOP3.LUT R26, R8, 0x34, RZ, 0xfc, !PT ;  /* 0x00000034081a7812 */ /* 0x000fe400078efcff */
[----:B------:R-:W-:Y:S02]  /*1890*/  LEA R18, R18, R45, 0x7 ;  /* 0x0000002d12127211 */ /* 0x000fe400078e38ff */
[----:B------:R-:W-:Y:S02]  /*18a0*/  SEL R86, R3, R9, !P0 ;  /* 0x0000000903567207 */ /* 0x000fe40004000000 */
[C---:B------:R-:W-:Y:S02]  /*18b0*/  LOP3.LUT R4, R8.reuse, 0xc, RZ, 0xfc, !PT ;  /* 0x0000000c08047812 */ /* 0x040fe400078efcff */
[----:B------:R-:W-:-:S02]  /*18c0*/  LOP3.LUT R28, R8, 0x38, RZ, 0xfc, !PT ;  /* 0x00000038081c7812 */ /* 0x000fc400078efcff */
[-C--:B------:R-:W-:Y:S02]  /*18d0*/  LEA R20, R20, R45.reuse, 0x7 ;  /* 0x0000002d14147211 */ /* 0x080fe400078e38ff */
[----:B------:R-:W-:Y:S01]  /*18e0*/  SHF.L.U32 R164, R12, 0x2, RZ ;  /* 0x000000020ca47819 */ /* 0x000fe200000006ff */
[----:B------:R-:W-:Y:S01]  /*18f0*/  IMAD R12, R78, 0x750, R45 ;  /* 0x000007504e0c7824 */ /* 0x000fe200078e022d */
[----:B------:R-:W-:Y:S02]  /*1900*/  @!P6 IADD3 R15, -R15, RZ, RZ ;  /* 0x000000ff0f0fe210 */ /* 0x000fe40007ffe1ff */
[----:B------:R-:W-:Y:S02]  /*1910*/  SEL R88, R3, R10, !P0 ;  /* 0x0000000a03587207 */ /* 0x000fe40004000000 */
[C---:B------:R-:W-:Y:S02]  /*1920*/  LOP3.LUT R6, R8.reuse, 0x10, RZ, 0xfc, !PT ;  /* 0x0000001008067812 */ /* 0x040fe400078efcff */
[----:B------:R-:W-:-:S02]  /*1930*/  LEA R176, R8, R45, 0x7 ;  /* 0x0000002d08b07211 */ /* 0x000fc400078e38ff */
[----:B------:R-:W-:Y:S02]  /*1940*/  LEA R22, R22, R45, 0x7 ;  /* 0x0000002d16167211 */ /* 0x000fe400078e38ff */
[----:B------:R-:W-:Y:S01]  /*1950*/  SHF.L.U32 R162, R14, 0x2, RZ ;  /* 0x000000020ea27819 */ /* 0x000fe200000006ff */
[----:B------:R-:W-:Y:S01]  /*1960*/  IMAD R14, R80, 0x750, R45 ;  /* 0x00000750500e7824 */ /* 0x000fe200078e022d */
[----:B------:R-:W-:Y:S01]  /*1970*/  @!P3 IADD3 R17, -R17, RZ, RZ ;  /* 0x000000ff1111b210 */ /* 0x000fe20007ffe1ff */
[----:B------:R-:W-:Y:S01]  /*1980*/  CS2R R80, SRZ ;  /* 0x0000000000507805 */ /* 0x000fe2000001ff00 */
[----:B------:R-:W-:Y:S02]  /*1990*/  SEL R90, R3, R11, !P0 ;  /* 0x0000000b035a7207 */ /* 0x000fe40004000000 */
[----:B------:R-:W-:Y:S02]  /*19a0*/  LOP3.LUT R10, R8, 0x14, RZ, 0xfc, !PT ;  /* 0x00000014080a7812 */ /* 0x000fe400078efcff */
[----:B------:R-:W-:-:S02]  /*19b0*/  LEA R0, R0, R45, 0x7 ;  /* 0x0000002d00007211 */ /* 0x000fc400078e38ff */
[-C--:B------:R-:W-:Y:S02]  /*19c0*/  LEA R24, R24, R45.reuse, 0x7 ;  /* 0x0000002d18187211 */ /* 0x080fe400078e38ff */
[----:B------:R-:W-:Y:S01]  /*19d0*/  SHF.L.U32 R160, R16, 0x2, RZ ;  /* 0x0000000210a07819 */ /* 0x000fe200000006ff */
[--C-:B------:R-:W-:Y:S01]  /*19e0*/  IMAD R16, R82, 0x750, R45.reuse ;  /* 0x0000075052107824 */ /* 0x100fe200078e022d */
[----:B------:R-:W-:Y:S01]  /*19f0*/  @!P2 IADD3 R19, -R19, RZ, RZ ;  /* 0x000000ff1313a210 */ /* 0x000fe20007ffe1ff */
[----:B------:R-:W-:Y:S01]  /*1a00*/  CS2R R82, SRZ ;  /* 0x0000000000527805 */ /* 0x000fe2000001ff00 */
[-C--:B------:R-:W-:Y:S02]  /*1a10*/  LEA R2, R2, R45.reuse, 0x7 ;  /* 0x0000002d02027211 */ /* 0x080fe400078e38ff */
[----:B------:R-:W-:Y:S02]  /*1a20*/  LEA R26, R26, R45, 0x7 ;  /* 0x0000002d1a1a7211 */ /* 0x000fe400078e38ff */
[----:B------:R-:W-:Y:S01]  /*1a30*/  SHF.L.U32 R158, R18, 0x2, RZ ;  /* 0x00000002129e7819 */ /* 0x000fe200000006ff */
[----:B------:R-:W-:Y:S01]  /*1a40*/  IMAD R18, R84, 0x750, R45 ;  /* 0x0000075054127824 */ /* 0x000fe200078e022d */
[----:B------:R-:W-:-:S02]  /*1a50*/  LOP3.LUT R21, R21, 0xfffffe00, RZ, 0xc0, !PT ;  /* 0xfffffe0015157812 */ /* 0x000fc400078ec0ff */
[C---:B------:R-:W-:Y:S01]  /*1a60*/  SEL R94, R3.reuse, R13, !P0 ;  /* 0x0000000d035e7207 */ /* 0x040fe20004000000 */
[----:B------:R-:W-:Y:S01]  /*1a70*/  IMAD.WIDE R12, R12, R43, c[0x0][0x160] ;  /* 0x000058000c0c7625 */ /* 0x000fe200078e022b */
[-C--:B------:R-:W-:Y:S02]  /*1a80*/  LEA R4, R4, R45.reuse, 0x7 ;  /* 0x0000002d04047211 */ /* 0x080fe400078e38ff */
[----:B------:R-:W-:Y:S02]  /*1a90*/  LEA R28, R28, R45, 0x7 ;  /* 0x0000002d1c1c7211 */ /* 0x000fe400078e38ff */
[----:B------:R-:W-:Y:S01]  /*1aa0*/  SHF.L.U32 R156, R20, 0x2, RZ ;  /* 0x00000002149c7819 */ /* 0x000fe200000006ff */
[----:B------:R-:W-:Y:S01]  /*1ab0*/  IMAD R20, R86, 0x750, R45 ;  /* 0x0000075056147824 */ /* 0x000fe200078e022d */
[----:B------:R-:W-:Y:S01]  /*1ac0*/  SEL R98, R3, R15, !P0 ;  /* 0x0000000f03627207 */ /* 0x000fe20004000000 */
[----:B------:R-:W-:Y:S01]  /*1ad0*/  IMAD.WIDE R14, R14, R43, c[0x0][0x160] ;  /* 0x000058000e0e7625 */ /* 0x000fe200078e022b */
[----:B------:R-:W-:-:S02]  /*1ae0*/  LEA R6, R6, R45, 0x7 ;  /* 0x0000002d06067211 */ /* 0x000fc400078e38ff */
[----:B------:R-:W-:Y:S01]  /*1af0*/  SHF.L.U32 R176, R176, 0x2, RZ ;  /* 0x00000002b0b07819 */ /* 0x000fe200000006ff */
[--C-:B------:R-:W-:Y:S01]  /*1b00*/  IMAD R32, R98, 0x750, R45.reuse ;  /* 0x0000075062207824 */ /* 0x100fe200078e022d */
[----:B------:R-:W-:Y:S01]  /*1b10*/  SHF.L.U32 R154, R22, 0x2, RZ ;  /* 0x00000002169a7819 */ /* 0x000fe200000006ff */
[--C-:B------:R-:W-:Y:S01]  /*1b20*/  IMAD R22, R88, 0x750, R45.reuse ;  /* 0x0000075058167824 */ /* 0x100fe200078e022d */
[C---:B------:R-:W-:Y:S01]  /*1b30*/  SEL R102, R3.reuse, R17, !P0 ;  /* 0x0000001103667207 */ /* 0x040fe20004000000 */
[----:B------:R-:W-:Y:S01]  /*1b40*/  IMAD.WIDE R16, R16, R43, c[0x0][0x160] ;  /* 0x0000580010107625 */ /* 0x000fe200078e022b */
[----:B------:R-:W-:Y:S01]  /*1b50*/  LEA R10, R10, R45, 0x7 ;  /* 0x0000002d0a0a7211 */ /* 0x000fe200078e38ff */
[----:B------:R1:W-:Y:S01]  /*1b60*/  LDGSTS.E.BYPASS.128 [R176], [R12.64] ;  /* 0x000000000cb07fae */ /* 0x0003e2000b901c48 */
[----:B------:R-:W-:Y:S01]  /*1b70*/  SHF.L.U32 R174, R0, 0x2, RZ ;  /* 0x0000000200ae7819 */ /* 0x000fe200000006ff */
[----:B------:R-:W-:Y:S01]  /*1b80*/  IMAD.WIDE R22, R22, R43, c[0x0][0x160] ;  /* 0x0000580016167625 */ /* 0x000fe200078e022b */
[----:B------:R-:W-:Y:S01]  /*1b90*/  SHF.L.U32 R152, R24, 0x2, RZ ;  /* 0x0000000218987819 */ /* 0x000fe200000006ff */
[----:B------:R-:W-:Y:S01]  /*1ba0*/  CS2R R88, SRZ ;  /* 0x0000000000587805 */ /* 0x000fe2000001ff00 */
[----:B------:R-:W-:Y:S01]  /*1bb0*/  SEL R106, R3, R19, !P0 ;  /* 0x00000013036a7207 */ /* 0x000fe20004000000 */
[--C-:B------:R-:W-:Y:S01]  /*1bc0*/  IMAD R24, R90, 0x750, R45.reuse ;  /* 0x000007505a187824 */ /* 0x100fe200078e022d */
[----:B------:R-:W-:Y:S01]  /*1bd0*/  SHF.L.U32 R172, R2, 0x2, RZ ;  /* 0x0000000202ac7819 */ /* 0x000fe200000006ff */
[----:B------:R-:W-:Y:S01]  /*1be0*/  IMAD.WIDE R18, R18, R43, c[0x0][0x160] ;  /* 0x0000580012127625 */ /* 0x000fe200078e022b */
[----:B------:R-:W-:Y:S01]  /*1bf0*/  SHF.L.U32 R150, R26, 0x2, RZ ;  /* 0x000000021a967819 */ /* 0x000fe200000006ff */
[----:B------:R2:W-:Y:S01]  /*1c00*/  LDGSTS.E.BYPASS.128 [R174], [R14.64] ;  /* 0x000000000eae7fae */ /* 0x0005e2000b901c48 */
[----:B------:R-:W-:Y:S01]  /*1c10*/  IADD3 R62, R62, -R21, RZ ;  /* 0x800000153e3e7210 */ /* 0x000fe20007ffe0ff */
[--C-:B------:R-:W-:Y:S01]  /*1c20*/  IMAD R26, R92, 0x750, R45.reuse ;  /* 0x000007505c1a7824 */ /* 0x100fe200078e022d */
[----:B------:R-:W-:Y:S01]  /*1c30*/  SHF.L.U32 R170, R4, 0x2, RZ ;  /* 0x0000000204aa7819 */ /* 0x000fe200000006ff */
[-C--:B------:R-:W-:Y:S01]  /*1c40*/  IMAD.WIDE R20, R20, R43.reuse, c[0x0][0x160] ;  /* 0x0000580014147625 */ /* 0x080fe200078e022b */
[----:B------:R-:W-:Y:S01]  /*1c50*/  SHF.L.U32 R148, R28, 0x2, RZ ;  /* 0x000000021c947819 */ /* 0x000fe200000006ff */
[----:B------:R3:W-:Y:S01]  /*1c60*/  LDGSTS.E.BYPASS.128 [R172], [R16.64] ;  /* 0x0000000010ac7fae */ /* 0x0007e2000b901c48 */
[----:B------:R-:W-:Y:S01]  /*1c70*/  SHF.L.U32 R168, R6, 0x2, RZ ;  /* 0x0000000206a87819 */ /* 0x000fe200000006ff */
[--C-:B------:R-:W-:Y:S01]  /*1c80*/  IMAD R28, R94, 0x750, R45.reuse ;  /* 0x000007505e1c7824 */ /* 0x100fe200078e022d */
[----:B------:R-:W-:Y:S01]  /*1c90*/  SHF.L.U32 R166, R10, 0x2, RZ ;  /* 0x000000020aa67819 */ /* 0x000fe200000006ff */
[-C--:B------:R-:W-:Y:S01]  /*1ca0*/  IMAD.WIDE R24, R24, R43.reuse, c[0x0][0x160] ;  /* 0x0000580018187625 */ /* 0x080fe200078e022b */
[----:B------:R-:W-:Y:S01]  /*1cb0*/  LOP3.LUT R8, R8, 0x3c, RZ, 0xfc, !PT ;  /* 0x0000003c08087812 */ /* 0x000fe200078efcff */
[----:B------:R4:W-:Y:S01]  /*1cc0*/  LDGSTS.E.BYPASS.128 [R170], [R18.64] ;  /* 0x0000000012aa7fae */ /* 0x0009e2000b901c48 */
[----:B------:R-:W-:Y:S01]  /*1cd0*/  IADD3 R0, P1, R12, 0x800, RZ ;  /* 0x000008000c007810 */ /* 0x000fe20007f3e0ff */
[----:B------:R-:W-:Y:S01]  /*1ce0*/  IMAD.WIDE R26, R26, R43, c[0x0][0x160] ;  /* 0x000058001a1a7625 */ /* 0x000fe200078e022b */
[----:B------:R-:W-:Y:S01]  /*1cf0*/  LEA R8, R8, R45, 0x7 ;  /* 0x0000002d08087211 */ /* 0x000fe200078e38ff */
[----:B------:R1:W-:Y:S01]  /*1d00*/  LDGSTS.E.BYPASS.128 [R168], [R20.64] ;  /* 0x0000000014a87fae */ /* 0x0003e2000b901c48 */
[----:B------:R-:W-:Y:S01]  /*1d10*/  IADD3 R2, P0, R14, 0x800, RZ ;  /* 0x000008000e027810 */ /* 0x000fe20007f1e0ff */
[--C-:B------:R-:W-:Y:S01]  /*1d20*/  IMAD R36, R102, 0x750, R45.reuse ;  /* 0x0000075066247824 */ /* 0x100fe200078e022d */
[----:B------:R-:W-:Y:S01]  /*1d30*/  SHF.L.U32 R146, R8, 0x2, RZ ;  /* 0x0000000208927819 */ /* 0x000fe200000006ff */
[----:B------:R-:W-:Y:S01]  /*1d40*/  IMAD.WIDE R28, R28, R43, c[0x0][0x160] ;  /* 0x000058001c1c7625 */ /* 0x000fe200078e022b */
[----:B------:R1:W-:Y:S01]  /*1d50*/  LDGSTS.E.BYPASS.128 [R166], [R22.64] ;  /* 0x0000000016a67fae */ /* 0x0003e2000b901c48 */
[----:B------:R-:W-:Y:S01]  /*1d60*/  IADD3.X R3, RZ, R13, RZ, P1, !PT ;  /* 0x0000000dff037210 */ /* 0x000fe20000ffe4ff */
[----:B------:R-:W-:Y:S01]  /*1d70*/  CS2R R90, SRZ ;  /* 0x00000000005a7805 */ /* 0x000fe2000001ff00 */
[--C-:B------:R-:W-:Y:S01]  /*1d80*/  IMAD R49, R62, 0x750, R45.reuse ;  /* 0x000007503e317824 */ /* 0x100fe200078e022d */
[----:B------:R1:W-:Y:S01]  /*1d90*/  LDGSTS.E.BYPASS.128 [R164], [R24.64] ;  /* 0x0000000018a47fae */ /* 0x0003e2000b901c48 */
[----:B------:R-:W-:Y:S01]  /*1da0*/  IMAD R40, R106, 0x750, R45 ;  /* 0x000007506a287824 */ /* 0x000fe200078e022d */
[----:B------:R-:W-:Y:S01]  /*1db0*/  IADD3.X R5, RZ, R15, RZ, P0, !PT ;  /* 0x0000000fff057210 */ /* 0x000fe200007fe4ff */
[-C--:B------:R-:W-:Y:S01]  /*1dc0*/  IMAD.WIDE R32, R32, R43.reuse, c[0x0][0x160] ;  /* 0x0000580020207625 */ /* 0x080fe200078e022b */
[----:B------:R1:W-:Y:S01]  /*1dd0*/  LDGSTS.E.BYPASS.128 [R162], [R26.64] ;  /* 0x000000001aa27fae */ /* 0x0003e2000b901c48 */
[----:B------:R-:W-:Y:S01]  /*1de0*/  IADD3 R4, P1, R16, 0x800, RZ ;  /* 0x0000080010047810 */ /* 0x000fe20007f3e0ff */
[----:B------:R-:W-:Y:S01]  /*1df0*/  CS2R R92, SRZ ;  /* 0x00000000005c7805 */ /* 0x000fe2000001ff00 */
[-C--:B------:R-:W-:Y:S01]  /*1e00*/  IMAD.WIDE R36, R36, R43.reuse, c[0x0][0x160] ;  /* 0x0000580024247625 */ /* 0x080fe200078e022b */
[----:B------:R1:W-:Y:S01]  /*1e10*/  LDGSTS.E.BYPASS.128 [R160], [R28.64] ;  /* 0x000000001ca07fae */ /* 0x0003e2000b901c48 */
[----:B------:R-:W-:Y:S01]  /*1e20*/  IADD3 R6, P0, R18, 0x800, RZ ;  /* 0x0000080012067810 */ /* 0x000fe20007f1e0ff */
[----:B------:R-:W-:Y:S01]  /*1e30*/  CS2R R94, SRZ ;  /* 0x00000000005e7805 */ /* 0x000fe2000001ff00 */
[----:B------:R-:W-:Y:S01]  /*1e40*/  IMAD.WIDE R62, R48, R43, c[0x0][0x168] ;  /* 0x00005a00303e7625 */ /* 0x000fe200078e022b */
[----:B------:R1:W-:Y:S01]  /*1e50*/  LDGSTS.E.BYPASS.128 [R158], [R30.64] ;  /* 0x000000001e9e7fae */ /* 0x0003e2000b901c48 */
[----:B------:R-:W-:Y:S01]  /*1e60*/  IADD3.X R7, RZ, R17, RZ, P1, !PT ;  /* 0x00000011ff077210 */ /* 0x000fe20000ffe4ff */
[----:B------:R-:W-:Y:S01]  /*1e70*/  CS2R R98, SRZ ;  /* 0x0000000000627805 */ /* 0x000fe2000001ff00 */
[----:B------:R-:W-:Y:S01]  /*1e80*/  IMAD.WIDE R48, R49, R43, c[0x0][0x168] ;  /* 0x00005a0031307625 */ /* 0x000fe200078e022b */
[----:B------:R1:W-:Y:S01]  /*1e90*/  LDGSTS.E.BYPASS.128 [R156], [R32.64] ;  /* 0x00000000209c7fae */ /* 0x0003e2000b901c48 */
[----:B------:R-:W-:Y:S01]  /*1ea0*/  IADD3.X R9, RZ, R19, RZ, P0, !PT ;  /* 0x00000013ff097210 */ /* 0x000fe200007fe4ff */
[----:B------:R-:W-:Y:S01]  /*1eb0*/  CS2R R102, SRZ ;  /* 0x0000000000667805 */ /* 0x000fe2000001ff00 */
[-C--:B------:R-:W-:Y:S01]  /*1ec0*/  IMAD.WIDE R40, R40, R43.reuse, c[0x0][0x160] ;  /* 0x0000580028287625 */ /* 0x080fe200078e022b */
[----:B------:R1:W-:Y:S01]  /*1ed0*/  LDGSTS.E.BYPASS.128 [R154], [R34.64] ;  /* 0x00000000229a7fae */ /* 0x0003e2000b901c48 */
[----:B------:R-:W-:Y:S01]  /*1ee0*/  IADD3 R8, P1, R20, 0x800, RZ ;  /* 0x0000080014087810 */ /* 0x000fe20007f3e0ff */
[----:B------:R-:W-:Y:S01]  /*1ef0*/  CS2R R106, SRZ ;  /* 0x00000000006a7805 */ /* 0x000fe2000001ff00 */
[----:B------:R-:W-:Y:S01]  /*1f00*/  IMAD.WIDE R42, R42, R43, c[0x0][0x160] ;  /* 0x000058002a2a7625 */ /* 0x000fe200078e022b */
[----:B------:R1:W-:Y:S01]  /*1f10*/  LDGSTS.E.BYPASS.128 [R152], [R36.64] ;  /* 0x0000000024987fae */ /* 0x0003e2000b901c48 */
[----:B------:R-:W-:-:S02]  /*1f20*/  IADD3 R10, P0, R22, 0x800, RZ ;  /* 0x00000800160a7810 */ /* 0x000fc40007f1e0ff */
[----:B------:R-:W-:Y:S01]  /*1f30*/  IADD3.X R11, RZ, R21, RZ, P1, !PT ;  /* 0x00000015ff0b7210 */ /* 0x000fe20000ffe4ff */
[----:B------:R1:W-:Y:S04]  /*1f40*/  LDGSTS.E.BYPASS.128 [R150], [R38.64] ;  /* 0x0000000026967fae */ /* 0x0003e8000b901c48 */
[----:B------:R1:W-:Y:S04]  /*1f50*/  LDGSTS.E.BYPASS.128 [R148], [R40.64] ;  /* 0x0000000028947fae */ /* 0x0003e8000b901c48 */
[----:B------:R1:W-:Y:S04]  /*1f60*/  LDGSTS.E.BYPASS.128 [R146], [R42.64] ;  /* 0x000000002a927fae */ /* 0x0003e8000b901c48 */
[----:B------:R-:W0:Y:S04]  /*1f70*/  LDGDEPBAR ;  /* 0x00000000000079af */ /* 0x000e280000000000 */
[----:B------:R1:W-:Y:S04]  /*1f80*/  LDGSTS.E.BYPASS.128 [R176+0x20000], [R76.64] ;  /* 0x200000004cb07fae */ /* 0x0003e8000b901c48 */
        /* <DEDUP_REMOVED lines=15> */
[----:B------:R-:W0:Y:S04]  /*2080*/  LDGDEPBAR ;  /* 0x00000000000079af */ /* 0x000e280000000000 */
[----:B------:R-:W-:Y:S06]  /*2090*/  BAR.SYNC 0x0 ;  /* 0x0000000000007b1d */ /* 0x000fec0000000000 */
[----:B------:R-:W-:Y:S01]  /*20a0*/  @!PT LDS RZ, [RZ] ;  /* 0x00000000fffff984 */ /* 0x000fe20000000800 */
[----:B------:R-:W-:Y:S01]  /*20b0*/  @!PT LDS RZ, [RZ] ;  /* 0x00000000fffff984 */ /* 0x000fe20000000800 */
[----:B------:R-:W-:Y:S01]  /*20c0*/  @!PT LDS RZ, [RZ] ;  /* 0x00000000fffff984 */ /* 0x000fe20000000800 */
[----:B------:R1:W-:Y:S04]  /*20d0*/  LDGSTS.E.BYPASS.128 [R176+0x8000], [R12.64+0x200] ;  /* 0x080002000cb07fae */ /* 0x0003e8000b901c48 */
        /* <DEDUP_REMOVED lines=15> */
[----:B------:R-:W0:Y:S04]  /*21d0*/  LDGDEPBAR ;  /* 0x00000000000079af */ /* 0x000e280000000000 */
        /* <DEDUP_REMOVED lines=62> */
[----:B------:R4:W-:Y:S01]  /*25c0*/  LDGSTS.E.BYPASS.128 [R170+0x18000], [R18.64+0x600] ;  /* 0x1800060012aa7fae */ /* 0x0009e2000b901c48 */
[----:B-1----:R-:W-:-:S02]  /*25d0*/  IADD3.X R13, RZ, R23, RZ, P0, !PT ;  /* 0x00000017ff0d7210 */ /* 0x002fc400007fe4ff */
[----:B------:R-:W-:Y:S01]  /*25e0*/  IADD3 R12, P1, R24, 0x800, RZ ;  /* 0x00000800180c7810 */ /* 0x000fe20007f3e0ff */
[----:B------:R1:W-:Y:S01]  /*25f0*/  LDGSTS.E.BYPASS.128 [R168+0x18000], [R20.64+0x600] ;  /* 0x1800060014a87fae */ /* 0x0003e2000b901c48 */
[----:B--2---:R-:W-:Y:S02]  /*2600*/  IADD3 R14, P0, R26, 0x800, RZ ;  /* 0x000008001a0e7810 */ /* 0x004fe40007f1e0ff */
[----:B------:R-:W-:Y:S01]  /*2610*/  IADD3.X R15, RZ, R25, RZ, P1, !PT ;  /* 0x00000019ff0f7210 */ /* 0x000fe20000ffe4ff */
[----:B------:R2:W-:Y:S01]  /*2620*/  LDGSTS.E.BYPASS.128 [R166+0x18000], [R22.64+0x600] ;  /* 0x1800060016a67fae */ /* 0x0005e2000b901c48 */
[----:B---3--:R-:W-:Y:S02]  /*2630*/  IADD3.X R17, RZ, R27, RZ, P0, !PT ;  /* 0x0000001bff117210 */ /* 0x008fe400007fe4ff */
[----:B------:R-:W-:Y:S01]  /*2640*/  IADD3 R16, P1, R28, 0x800, RZ ;  /* 0x000008001c107810 */ /* 0x000fe20007f3e0ff */
[----:B------:R3:W-:Y:S01]  /*2650*/  LDGSTS.E.BYPASS.128 [R164+0x18000], [R24.64+0x600] ;  /* 0x1800060018a47fae */ /* 0x0007e2000b901c48 */
[----:B----4-:R-:W-:-:S02]  /*2660*/  IADD3 R18, P0, R30, 0x800, RZ ;  /* 0x000008001e127810 */ /* 0x010fc40007f1e0ff */
[----:B------:R-:W-:Y:S01]  /*2670*/  IADD3.X R19, RZ, R29, RZ, P1, !PT ;  /* 0x0000001dff137210 */ /* 0x000fe20000ffe4ff */
[----:B------:R4:W-:Y:S01]  /*2680*/  LDGSTS.E.BYPASS.128 [R162+0x18000], [R26.64+0x600] ;  /* 0x180006001aa27fae */ /* 0x0009e2000b901c48 */
[----:B-1----:R-:W-:Y:S02]  /*2690*/  IADD3.X R21, RZ, R31, RZ, P0, !PT ;  /* 0x0000001fff157210 */ /* 0x002fe400007fe4ff */
[----:B------:R-:W-:Y:S01]  /*26a0*/  IADD3 R20, P1, R32, 0x800, RZ ;  /* 0x0000080020147810 */ /* 0x000fe20007f3e0ff */
[----:B------:R1:W-:Y:S01]  /*26b0*/  LDGSTS.E.BYPASS.128 [R160+0x18000], [R28.64+0x600] ;  /* 0x180006001ca07fae */ /* 0x0003e2000b901c48 */
[----:B--2---:R-:W-:Y:S02]  /*26c0*/  IADD3 R22, P0, R34, 0x800, RZ ;  /* 0x0000080022167810 */ /* 0x004fe40007f1e0ff */
[----:B------:R-:W-:Y:S01]  /*26d0*/  IADD3.X R23, RZ, R33, RZ, P1, !PT ;  /* 0x00000021ff177210 */ /* 0x000fe20000ffe4ff */
[----:B------:R2:W-:Y:S01]  /*26e0*/  LDGSTS.E.BYPASS.128 [R158+0x18000], [R30.64+0x600] ;  /* 0x180006001e9e7fae */ /* 0x0005e2000b901c48 */
[----:B---3--:R-:W-:-:S02]  /*26f0*/  IADD3.X R25, RZ, R35, RZ, P0, !PT ;  /* 0x00000023ff197210 */ /* 0x008fc400007fe4ff */
[----:B------:R-:W-:Y:S01]  /*2700*/  IADD3 R24, P1, R36, 0x800, RZ ;  /* 0x0000080024187810 */ /* 0x000fe20007f3e0ff */
[----:B------:R3:W-:Y:S01]  /*2710*/  LDGSTS.E.BYPASS.128 [R156+0x18000], [R32.64+0x600] ;  /* 0x18000600209c7fae */ /* 0x0007e2000b901c48 */
[----:B----4-:R-:W-:Y:S02]  /*2720*/  IADD3 R26, P0, R38, 0x800, RZ ;  /* 0x00000800261a7810 */ /* 0x010fe40007f1e0ff */
[----:B------:R-:W-:Y:S01]  /*2730*/  IADD3.X R27, RZ, R37, RZ, P1, !PT ;  /* 0x00000025ff1b7210 */ /* 0x000fe20000ffe4ff */
[----:B------:R4:W-:Y:S01]  /*2740*/  LDGSTS.E.BYPASS.128 [R154+0x18000], [R34.64+0x600] ;  /* 0x18000600229a7fae */ /* 0x0009e2000b901c48 */
[----:B-1----:R-:W-:Y:S02]  /*2750*/  IADD3.X R29, RZ, R39, RZ, P0, !PT ;  /* 0x00000027ff1d7210 */ /* 0x002fe400007fe4ff */
[----:B------:R-:W-:Y:S01]  /*2760*/  IADD3 R28, P1, R40, 0x800, RZ ;  /* 0x00000800281c7810 */ /* 0x000fe20007f3e0ff */
[----:B------:R1:W-:Y:S01]  /*2770*/  LDGSTS.E.BYPASS.128 [R152+0x18000], [R36.64+0x600] ;  /* 0x1800060024987fae */ /* 0x0003e2000b901c48 */
[----:B--2---:R-:W-:-:S02]  /*2780*/  IADD3 R30, P0, R42, 0x800, RZ ;  /* 0x000008002a1e7810 */ /* 0x004fc40007f1e0ff */
[----:B------:R-:W-:Y:S01]  /*2790*/  IADD3.X R31, RZ, R41, RZ, P1, !PT ;  /* 0x00000029ff1f7210 */ /* 0x000fe20000ffe4ff */
[----:B------:R2:W-:Y:S01]  /*27a0*/  LDGSTS.E.BYPASS.128 [R150+0x18000], [R38.64+0x600] ;  /* 0x1800060026967fae */ /* 0x0005e2000b901c48 */
[----:B---3--:R-:W-:Y:S02]  /*27b0*/  IADD3.X R33, RZ, R43, RZ, P0, !PT ;  /* 0x0000002bff217210 */ /* 0x008fe400007fe4ff */
[----:B------:R-:W-:Y:S01]  /*27c0*/  IADD3 R32, P1, R76, 0x800, RZ ;  /* 0x000008004c207810 */ /* 0x000fe20007f3e0ff */
[----:B------:R3:W-:Y:S01]  /*27d0*/  LDGSTS.E.BYPASS.128 [R148+0x18000], [R40.64+0x600] ;  /* 0x1800060028947fae */ /* 0x0007e2000b901c48 */
[----:B----4-:R-:W-:Y:S02]  /*27e0*/  IADD3 R34, P0, R74, 0x800, RZ ;  /* 0x000008004a227810 */ /* 0x010fe40007f1e0ff */
[----:B------:R-:W-:Y:S01]  /*27f0*/  IADD3.X R35, RZ, R77, RZ, P1, !PT ;  /* 0x0000004dff237210 */ /* 0x000fe20000ffe4ff */
[----:B------:R4:W-:Y:S01]  /*2800*/  LDGSTS.E.BYPASS.128 [R146+0x18000], [R42.64+0x600] ;  /* 0x180006002a927fae */ /* 0x0009e2000b901c48 */
[----:B-1----:R-:W-:-:S02]  /*2810*/  IADD3.X R37, RZ, R75, RZ, P0, !PT ;  /* 0x0000004bff257210 */ /* 0x002fc400007fe4ff */
[----:B------:R-:W-:Y:S01]  /*2820*/  IADD3 R36, P1, R72, 0x800, RZ ;  /* 0x0000080048247810 */ /* 0x000fe20007f3e0ff */
[----:B------:R-:W0:Y:S01]  /*2830*/  LDGDEPBAR ;  /* 0x00000000000079af */ /* 0x000e220000000000 */
        /* <DEDUP_REMOVED lines=9> */
[----:B------:R-:W-:Y:S02]  /*28d0*/  IADD3.X R121, RZ, R67, RZ, P0, !PT ;  /* 0x00000043ff797210 */ /* 0x000fe400007fe4ff */
[----:B------:R-:W-:Y:S01]  /*28e0*/  IADD3 R120, P1, R64, 0x800, RZ ;  /* 0x0000080040787810 */ /* 0x000fe20007f3e0ff */
[----:B------:R1:W-:Y:S01]  /*28f0*/  LDGSTS.E.BYPASS.128 [R170+0x38000], [R70.64+0x600] ;  /* 0x3800060046aa7fae */ /* 0x0003e2000b901c48 */
[----:B------:R-:W-:Y:S02]  /*2900*/  IADD3 R124, P0, R62, 0x800, RZ ;  /* 0x000008003e7c7810 */ /* 0x000fe40007f1e0ff */
[----:B------:R-:W-:Y:S01]  /*2910*/  IADD3.X R122, RZ, R65, RZ, P1, !PT ;  /* 0x00000041ff7a7210 */ /* 0x000fe20000ffe4ff */
[----:B------:R1:W-:Y:S01]  /*2920*/  LDGSTS.E.BYPASS.128 [R168+0x38000], [R68.64+0x600] ;  /* 0x3800060044a87fae */ /* 0x0003e2000b901c48 */
[----:B------:R-:W-:-:S02]  /*2930*/  IADD3.X R123, RZ, R63, RZ, P0, !PT ;  /* 0x0000003fff7b7210 */ /* 0x000fc400007fe4ff */
[----:B------:R-:W-:Y:S01]  /*2940*/  IADD3 R126, P1, R60, 0x800, RZ ;  /* 0x000008003c7e7810 */ /* 0x000fe20007f3e0ff */
[----:B------:R1:W-:Y:S01]  /*2950*/  LDGSTS.E.BYPASS.128 [R166+0x38000], [R66.64+0x600] ;  /* 0x3800060042a67fae */ /* 0x0003e2000b901c48 */
[----:B------:R-:W-:Y:S02]  /*2960*/  IADD3 R128, P0, R58, 0x800, RZ ;  /* 0x000008003a807810 */ /* 0x000fe40007f1e0ff */
[----:B------:R-:W-:Y:S01]  /*2970*/  IADD3.X R125, RZ, R61, RZ, P1, !PT ;  /* 0x0000003dff7d7210 */ /* 0x000fe20000ffe4ff */
[----:B------:R1:W-:Y:S01]  /*2980*/  LDGSTS.E.BYPASS.128 [R164+0x38000], [R64.64+0x600] ;  /* 0x3800060040a47fae */ /* 0x0003e2000b901c48 */
[----:B------:R-:W-:Y:S02]  /*2990*/  IADD3.X R127, RZ, R59, RZ, P0, !PT ;  /* 0x0000003bff7f7210 */ /* 0x000fe400007fe4ff */
[----:B------:R-:W-:Y:S01]  /*29a0*/  IADD3 R130, P1, R56, 0x800, RZ ;  /* 0x0000080038827810 */ /* 0x000fe20007f3e0ff */
[----:B------:R1:W-:Y:S01]  /*29b0*/  LDGSTS.E.BYPASS.128 [R162+0x38000], [R62.64+0x600] ;  /* 0x380006003ea27fae */ /* 0x0003e2000b901c48 */
[----:B------:R-:W-:-:S02]  /*29c0*/  IADD3 R132, P0, R54, 0x800, RZ ;  /* 0x0000080036847810 */ /* 0x000fc40007f1e0ff */
        /* <DEDUP_REMOVED lines=14> */
[----:B------:R-:W-:-:S03]  /*2ab0*/  IADD3.X R139, RZ, R47, RZ, P0, !PT ;  /* 0x0000002fff8b7210 */ /* 0x000fc600007fe4ff */
[----:B------:R1:W-:Y:S04]  /*2ac0*/  LDGSTS.E.BYPASS.128 [R150+0x38000], [R50.64+0x600] ;  /* 0x3800060032967fae */ /* 0x0003e8000b901c48 */
[----:B------:R1:W-:Y:S04]  /*2ad0*/  LDGSTS.E.BYPASS.128 [R148+0x38000], [R48.64+0x600] ;  /* 0x3800060030947fae */ /* 0x0003e8000b901c48 */
[----:B------:R1:W-:Y:S01]  /*2ae0*/  LDGSTS.E.BYPASS.128 [R146+0x38000], [R46.64+0x600] ;  /* 0x380006002e927fae */ /* 0x0003e2000b901c48 */
[----:B------:R-:W-:-:S03]  /*2af0*/  UMOV UR8, 0x20000 ;  /* 0x0002000000087882 */ /* 0x000fc60000000000 */
[----:B------:R-:W0:Y:S01]  /*2b00*/  LDGDEPBAR ;  /* 0x00000000000079af */ /* 0x000e220000000000 */
[----:B------:R-:W-:-:S04]  /*2b10*/  DEPBAR.LE SB0, 0x6 ;  /* 0x000081800000791a */ /* 0x000fc80000000000 */
[----:B-1----:R-:W-:Y:S06]  /*2b20*/  BAR.SYNC 0x0 ;  /* 0x0000000000007b1d */ /* 0x002fec0000000000 */
.L_x_1:
[----:B------:R-:W-:Y:S01]  /*2b30*/  LEA R149, R147, UR8, 0x9 ;  /* 0x0000000893957c11 */ /* 0x000fe2000f8e48ff */
[----:B------:R-:W-:Y:S01]  /*2b40*/  LDS.128 R44, [R144.X4+UR5] ;  /* 0x00000005902c7984 */ /* 0x000fe20008004c00 */
[----:B------:R-:W-:Y:S01]  /*2b50*/  IADD3 R151, R151, 0x80, RZ ;  /* 0x0000008097977810 */ /* 0x000fe20007ffe0ff */
[----:B------:R-:W-:Y:S01]  /*2b60*/  ULDC.64 UR10, c[0x0][0x118] ;  /* 0x00004600000a7ab9 */ /* 0x000fe20000000a00 */
[----:B------:R-:W-:Y:S01]  /*2b70*/  IADD3 R143, R143, 0x1, RZ ;  /* 0x000000018f8f7810 */ /* 0x000fe20007ffe0ff */
[----:B------:R-:W1:Y:S01]  /*2b80*/  LDS.128 R56, [R149+0x600] ;  /* 0x0006000095387984 */ /* 0x000e620000000c00 */
[----:B------:R-:W-:Y:S02]  /*2b90*/  ISETP.GE.U32.AND P0, PT, R151, R145, PT ;  /* 0x000000919700720c */ /* 0x000fe40003f06070 */
[----:B------:R-:W-:Y:S01]  /*2ba0*/  ISETP.GE.AND P1, PT, R143, 0x4, PT ;  /* 0x000000048f00780c */ /* 0x000fe20003f26270 */
[----:B------:R-:W2:Y:S04]  /*2bb0*/  LDS.128 R64, [R149+0x200] ;  /* 0x0002000095407984 */ /* 0x000ea80000000c00 */
[----:B------:R-:W3:Y:S04]  /*2bc0*/  LDS.128 R48, [R149] ;  /* 0x0000000095307984 */ /* 0x000ee80000000c00 */
[----:B------:R-:W4:Y:S04]  /*2bd0*/  LDS.128 R52, [R149+0x400] ;  /* 0x0004000095347984 */ /* 0x000f280000000c00 */
[----:B------:R-:W4:Y:S04]  /*2be0*/  LDS.128 R68, [R144.X4+UR5+0x200] ;  /* 0x0002000590447984 */ /* 0x000f280008004c00 */
[----:B------:R-:W4:Y:S01]  /*2bf0*/  LDS.128 R60, [R144.X4+UR5+0x400] ;  /* 0x00040005903c7984 */ /* 0x000f220008004c00 */
[C---:B-1----:R-:W-:Y:S01]  /*2c00*/  FFMA R74, R44.reuse, R56, R115 ;  /* 0x000000382c4a7223 */ /* 0x042fe20000000073 */
[----:B--2---:R-:W-:-:S03]  /*2c10*/  FFMA R72, R44, R64, R113 ;  /* 0x000000402c487223 */ /* 0x004fc60000000071 */
[C---:B------:R-:W-:Y:S01]  /*2c20*/  FFMA R77, R45.reuse, R57, R74 ;  /* 0x000000392d4d7223 */ /* 0x040fe2000000004a */
[----:B---3--:R-:W-:Y:S01]  /*2c30*/  FFMA R112, R44, R48, R112 ;  /* 0x000000302c707223 */ /* 0x008fe20000000070 */
[C---:B------:R-:W-:Y:S02]  /*2c40*/  FFMA R85, R45.reuse, R65, R72 ;  /* 0x000000412d557223 */ /* 0x040fe40000000048 */
[----:B------:R-:W-:Y:S01]  /*2c50*/  FFMA R78, R46, R58, R77 ;  /* 0x0000003a2e4e7223 */ /* 0x000fe2000000004d */
[----:B------:R-:W1:Y:S01]  /*2c60*/  LDS.128 R72, [R144.X4+UR5+0x600] ;  /* 0x0006000590487984 */ /* 0x000e620008004c00 */
[----:B----4-:R-:W-:Y:S01]  /*2c70*/  FFMA R44, R44, R52, R114 ;  /* 0x000000342c2c7223 */ /* 0x010fe20000000072 */
[----:B------:R-:W-:Y:S01]  /*2c80*/  FFMA R79, R45, R49, R112 ;  /* 0x000000312d4f7223 */ /* 0x000fe20000000070 */
[C---:B------:R-:W-:Y:S01]  /*2c90*/  FFMA R76, R46.reuse, R66, R85 ;  /* 0x000000422e4c7223 */ /* 0x040fe20000000055 */
[----:B------:R-:W-:Y:S01]  /*2ca0*/  FFMA R177, R47, R59, R78 ;  /* 0x0000003b2fb17223 */ /* 0x000fe2000000004e */
[----:B------:R-:W-:Y:S01]  /*2cb0*/  FFMA R45, R45, R53, R44 ;  /* 0x000000352d2d7223 */ /* 0x000fe2000000002c */
[----:B------:R-:W-:Y:S01]  /*2cc0*/  FFMA R44, R46, R50, R79 ;  /* 0x000000322e2c7223 */ /* 0x000fe2000000004f */
[C---:B------:R-:W-:Y:S01]  /*2cd0*/  FFMA R110, R68.reuse, R52, R110 ;  /* 0x00000034446e7223 */ /* 0x040fe2000000006e */
[----:B------:R-:W-:Y:S01]  /*2ce0*/  FFMA R108, R68, R48, R108 ;  /* 0x00000030446c7223 */ /* 0x000fe2000000006c */
[----:B------:R-:W-:Y:S01]  /*2cf0*/  FFMA R46, R46, R54, R45 ;  /* 0x000000362e2e7223 */ /* 0x000fe2000000002d */
[----:B------:R-:W-:Y:S01]  /*2d00*/  FFMA R175, R47, R51, R44 ;  /* 0x000000332faf7223 */ /* 0x000fe2000000002c */
[C---:B------:R-:W-:Y:S01]  /*2d10*/  FFMA R44, R68.reuse, R56, R111 ;  /* 0x00000038442c7223 */ /* 0x040fe2000000006f */
[----:B------:R-:W-:Y:S01]  /*2d20*/  FFMA R68, R68, R64, R109 ;  /* 0x0000004044447223 */ /* 0x000fe2000000006d */
[C---:B------:R-:W-:Y:S01]  /*2d30*/  FFMA R79, R69.reuse, R53, R110 ;  /* 0x00000035454f7223 */ /* 0x040fe2000000006e */
[C---:B------:R-:W-:Y:S01]  /*2d40*/  FFMA R85, R69.reuse, R49, R108 ;  /* 0x0000003145557223 */ /* 0x040fe2000000006c */
[----:B------:R-:W-:Y:S01]  /*2d50*/  FFMA R77, R69, R57, R44 ;  /* 0x00000039454d7223 */ /* 0x000fe2000000002c */
[C---:B------:R-:W-:Y:S01]  /*2d60*/  FFMA R173, R47.reuse, R67, R76 ;  /* 0x000000432fad7223 */ /* 0x040fe2000000004c */
[----:B------:R-:W-:Y:S01]  /*2d70*/  FFMA R179, R47, R55, R46 ;  /* 0x000000372fb37223 */ /* 0x000fe2000000002e */
[----:B------:R-:W-:Y:S01]  /*2d80*/  FFMA R69, R69, R65, R68 ;  /* 0x0000004145457223 */ /* 0x000fe20000000044 */
[----:B------:R-:W2:Y:S01]  /*2d90*/  LDS.128 R44, [R144.X4+UR5+0x4000] ;  /* 0x00400005902c7984 */ /* 0x000ea20008004c00 */
[C---:B------:R-:W-:Y:S01]  /*2da0*/  FFMA R76, R70.reuse, R54, R79 ;  /* 0x00000036464c7223 */ /* 0x040fe2000000004f */
[C---:B------:R-:W-:Y:S01]  /*2db0*/  FFMA R78, R70.reuse, R58, R77 ;  /* 0x0000003a464e7223 */ /* 0x040fe2000000004d */
[C---:B------:R-:W-:Y:S01]  /*2dc0*/  FFMA R68, R70.reuse, R66, R69 ;  /* 0x0000004246447223 */ /* 0x040fe20000000045 */
[----:B------:R-:W-:Y:S01]  /*2dd0*/  FFMA R70, R70, R50, R85 ;  /* 0x0000003246467223 */ /* 0x000fe20000000055 */
[C---:B------:R-:W-:Y:S01]  /*2de0*/  FFMA R106, R60.reuse, R52, R106 ;  /* 0x000000343c6a7223 */ /* 0x040fe2000000006a */
[C---:B------:R-:W-:Y:S01]  /*2df0*/  FFMA R104, R60.reuse, R48, R104 ;  /* 0x000000303c687223 */ /* 0x040fe20000000068 */
[----:B------:R-:W-:Y:S01]  /*2e00*/  FFMA R171, R71, R67, R68 ;  /* 0x0000004347ab7223 */ /* 0x000fe20000000044 */
[C---:B------:R-:W-:Y:S01]  /*2e10*/  FFMA R68, R60.reuse, R56, R107 ;  /* 0x000000383c447223 */ /* 0x040fe2000000006b */
[----:B------:R-:W-:Y:S01]  /*2e20*/  FFMA R60, R60, R64, R105 ;  /* 0x000000403c3c7223 */ /* 0x000fe20000000069 */
[C---:B------:R-:W-:Y:S01]  /*2e30*/  FFMA R79, R61.reuse, R53, R106 ;  /* 0x000000353d4f7223 */ /* 0x040fe2000000006a */
[C---:B------:R-:W-:Y:S01]  /*2e40*/  FFMA R85, R61.reuse, R49, R104 ;  /* 0x000000313d557223 */ /* 0x040fe20000000068 */
[----:B------:R-:W-:Y:S01]  /*2e50*/  FFMA R77, R61, R57, R68 ;  /* 0x000000393d4d7223 */ /* 0x000fe20000000044 */
[C---:B------:R-:W-:Y:S01]  /*2e60*/  FFMA R167, R71.reuse, R55, R76 ;  /* 0x0000003747a77223 */ /* 0x040fe2000000004c */
[C---:B------:R-:W-:Y:S01]  /*2e70*/  FFMA R183, R71.reuse, R59, R78 ;  /* 0x0000003b47b77223 */ /* 0x040fe2000000004e */
[----:B------:R-:W-:Y:S01]  /*2e80*/  FFMA R185, R71, R51, R70 ;  /* 0x0000003347b97223 */ /* 0x000fe20000000046 */
[----:B------:R-:W-:Y:S01]  /*2e90*/  FFMA R61, R61, R65, R60 ;  /* 0x000000413d3d7223 */ /* 0x000fe2000000003c */
[----:B------:R-:W3:Y:S01]  /*2ea0*/  LDS.128 R68, [R144.X4+UR5+0x4200] ;  /* 0x0042000590447984 */ /* 0x000ee20008004c00 */
[C---:B------:R-:W-:Y:S01]  /*2eb0*/  FFMA R76, R62.reuse, R54, R79 ;  /* 0x000000363e4c7223 */ /* 0x040fe2000000004f */
[C---:B------:R-:W-:Y:S01]  /*2ec0*/  FFMA R78, R62.reuse, R58, R77 ;  /* 0x0000003a3e4e7223 */ /* 0x040fe2000000004d */
[C---:B------:R-:W-:Y:S01]  /*2ed0*/  FFMA R60, R62.reuse, R66, R61 ;  /* 0x000000423e3c7223 */ /* 0x040fe2000000003d */
[----:B------:R-:W-:Y:S01]  /*2ee0*/  FFMA R62, R62, R50, R85 ;  /* 0x000000323e3e7223 */ /* 0x000fe20000000055 */
[C---:B-1----:R-:W-:Y:S01]  /*2ef0*/  FFMA R102, R72.reuse, R52, R102 ;  /* 0x0000003448667223 */ /* 0x042fe20000000066 */
[C---:B------:R-:W-:Y:S01]  /*2f00*/  FFMA R169, R63.reuse, R55, R76 ;  /* 0x000000373fa97223 */ /* 0x040fe2000000004c */
[C---:B------:R-:W-:Y:S01]  /*2f10*/  FFMA R165, R63.reuse, R67, R60 ;  /* 0x000000433fa57223 */ /* 0x040fe2000000003c */
[C---:B------:R-:W-:Y:S01]  /*2f20*/  FFMA R60, R72.reuse, R56, R103 ;  /* 0x00000038483c7223 */ /* 0x040fe20000000067 */
[C---:B------:R-:W-:Y:S01]  /*2f30*/  FFMA R181, R63.reuse, R59, R78 ;  /* 0x0000003b3fb57223 */ /* 0x040fe2000000004e */
[----:B------:R-:W-:Y:S01]  /*2f40*/  FFMA R187, R63, R51, R62 ;  /* 0x000000333fbb7223 */ /* 0x000fe2000000003e */
        /* <DEDUP_REMOVED lines=8> */
[----:B------:R-:W1:Y:S01]  /*2fd0*/  LDS.128 R60, [R144.X4+UR5+0x4400] ;  /* 0x00440005903c7984 */ /* 0x000e620008004c00 */
[C---:B------:R-:W-:Y:S01]  /*2fe0*/  FFMA R72, R74.reuse, R50, R77 ;  /* 0x000000324a487223 */ /* 0x040fe2000000004d */
[C---:B------:R-:W-:Y:S01]  /*2ff0*/  FFMA R109, R75.reuse, R55, R76 ;  /* 0x000000374b6d7223 */ /* 0x040fe2000000004c */
[----:B------:R-:W-:Y:S01]  /*3000*/  FFMA R74, R74, R66, R73 ;  /* 0x000000424a4a7223 */ /* 0x000fe20000000049 */
[C---:B--2---:R-:W-:Y:S01]  /*3010*/  FFMA R98, R44.reuse, R52, R98 ;  /* 0x000000342c627223 */ /* 0x044fe20000000062 */
[C---:B------:R-:W-:Y:S01]  /*3020*/  FFMA R157, R75.reuse, R51, R72 ;  /* 0x000000334b9d7223 */ /* 0x040fe20000000048 */
[C---:B------:R-:W-:Y:S01]  /*3030*/  FFMA R72, R44.reuse, R64, R97 ;  /* 0x000000402c487223 */ /* 0x040fe20000000061 */
[C---:B------:R-:W-:Y:S01]  /*3040*/  FFMA R117, R75.reuse, R67, R74 ;  /* 0x000000434b757223 */ /* 0x040fe2000000004a */
[C---:B------:R-:W-:Y:S01]  /*3050*/  FFMA R74, R44.reuse, R56, R99 ;  /* 0x000000382c4a7223 */ /* 0x040fe20000000063 */
[----:B------:R-:W-:Y:S01]  /*3060*/  FFMA R44, R44, R48, R96 ;  /* 0x000000302c2c7223 */ /* 0x000fe20000000060 */
        /* <DEDUP_REMOVED lines=9> */
[----:B------:R-:W2:Y:S01]  /*3100*/  LDS.128 R72, [R144.X4+UR5+0x4600] ;  /* 0x0046000590487984 */ /* 0x000ea20008004c00 */
[C---:B------:R-:W-:Y:S01]  /*3110*/  FFMA R161, R47.reuse, R67, R44 ;  /* 0x000000432fa17223 */ /* 0x040fe2000000002c */
[C---:B---3--:R-:W-:Y:S01]  /*3120*/  FFMA R44, R68.reuse, R64, R93 ;  /* 0x00000040442c7223 */ /* 0x048fe2000000005d */
        /* <DEDUP_REMOVED lines=13> */
[----:B------:R-:W-:Y:S01]  /*3200*/  LDS.128 R76, [R149+0x10] ;  /* 0x00001000954c7984 */ /* 0x000fe20000000c00 */
[----:B------:R-:W-:Y:S01]  /*3210*/  FFMA R70, R70, R54, R69 ;  /* 0x0000003646467223 */ /* 0x000fe20000000045 */
[C---:B------:R-:W-:Y:S01]  /*3220*/  FFMA R163, R71.reuse, R67, R68 ;  /* 0x0000004347a37223 */ /* 0x040fe20000000044 */
[C---:B------:R-:W-:Y:S01]  /*3230*/  FFMA R155, R71.reuse, R59, R102 ;  /* 0x0000003b479b7223 */ /* 0x040fe20000000066 */
[----:B------:R-:W3:Y:S01]  /*3240*/  LDS.128 R44, [R144.X4+UR5+0x10] ;  /* 0x00001005902c7984 */ /* 0x000ee20008004c00 */
[C---:B------:R-:W-:Y:S01]  /*3250*/  FFMA R153, R71.reuse, R55, R70 ;  /* 0x0000003747997223 */ /* 0x040fe20000000046 */
[C---:B-1----:R-:W-:Y:S01]  /*3260*/  FFMA R70, R60.reuse, R56, R91 ;  /* 0x000000383c467223 */ /* 0x042fe2000000005b */
[C---:B------:R-:W-:Y:S01]  /*3270*/  FFMA R68, R60.reuse, R64, R89 ;  /* 0x000000403c447223 */ /* 0x040fe20000000059 */
[----:B------:R-:W1:Y:S01]  /*3280*/  LDS.128 R84, [R149+0x610] ;  /* 0x0006100095547984 */ /* 0x000e620000000c00 */
[----:B------:R-:W-:Y:S01]  /*3290*/  FFMA R115, R71, R51, R100 ;  /* 0x0000003347737223 */ /* 0x000fe20000000064 */
[C---:B------:R-:W-:Y:S01]  /*32a0*/  FFMA R91, R61.reuse, R57, R70 ;  /* 0x000000393d5b7223 */ /* 0x040fe20000000046 */
[C---:B------:R-:W-:Y:S01]  /*32b0*/  FFMA R101, R61.reuse, R65, R68 ;  /* 0x000000413d657223 */ /* 0x040fe20000000044 */
[----:B------:R-:W4:Y:S01]  /*32c0*/  LDS.128 R92, [R149+0x210] ;  /* 0x00021000955c7984 */ /* 0x000f220000000c00 */
[C---:B------:R-:W-:Y:S01]  /*32d0*/  FFMA R90, R60.reuse, R52, R90 ;  /* 0x000000343c5a7223 */ /* 0x040fe2000000005a */
[----:B------:R-:W-:Y:S01]  /*32e0*/  FFMA R60, R60, R48, R88 ;  /* 0x000000303c3c7223 */ /* 0x000fe20000000058 */
[----:B------:R-:W-:Y:S01]  /*32f0*/  FFMA R88, R62, R58, R91 ;  /* 0x0000003a3e587223 */ /* 0x000fe2000000005b */
[----:B------:R-:W4:Y:S01]  /*3300*/  LDS.128 R96, [R149+0x410] ;  /* 0x0004100095607984 */ /* 0x000f220000000c00 */
[C---:B------:R-:W-:Y:S01]  /*3310*/  FFMA R89, R61.reuse, R53, R90 ;  /* 0x000000353d597223 */ /* 0x040fe2000000005a */
[----:B------:R-:W-:-:S02]  /*3320*/  FFMA R61, R61, R49, R60 ;  /* 0x000000313d3d7223 */ /* 0x000fc4000000003c */
[----:B------:R-:W4:Y:S01]  /*3330*/  LDS.128 R68, [R144.X4+UR5+0x210] ;  /* 0x0002100590447984 */ /* 0x000f220008004c00 */
[C---:B------:R-:W-:Y:S01]  /*3340*/  FFMA R90, R62.reuse, R54, R89 ;  /* 0x000000363e5a7223 */ /* 0x040fe20000000059 */
[C---:B------:R-:W-:Y:S01]  /*3350*/  FFMA R60, R62.reuse, R50, R61 ;  /* 0x000000323e3c7223 */ /* 0x040fe2000000003d */
[----:B------:R-:W-:Y:S01]  /*3360*/  FFMA R62, R62, R66, R101 ;  /* 0x000000423e3e7223 */ /* 0x000fe20000000065 */
[C---:B--2---:R-:W-:Y:S01]  /*3370*/  FFMA R48, R72.reuse, R48, R80 ;  /* 0x0000003048307223 */ /* 0x044fe20000000050 */
[C---:B------:R-:W-:Y:S01]  /*3380*/  FFMA R89, R63.reuse, R59, R88 ;  /* 0x0000003b3f597223 */ /* 0x040fe20000000058 */
[C---:B------:R-:W-:Y:S01]  /*3390*/  FFMA R101, R63.reuse, R55, R90 ;  /* 0x000000373f657223 */ /* 0x040fe2000000005a */
[C---:B------:R-:W-:Y:S01]  /*33a0*/  FFMA R91, R63.reuse, R51, R60 ;  /* 0x000000333f5b7223 */ /* 0x040fe2000000003c */
[----:B------:R-:W-:Y:S01]  /*33b0*/  FFMA R103, R63, R67, R62 ;  /* 0x000000433f677223 */ /* 0x000fe2000000003e */
[C---:B------:R-:W-:Y:S01]  /*33c0*/  FFMA R52, R72.reuse, R52, R82 ;  /* 0x0000003448347223 */ /* 0x040fe20000000052 */
[C---:B------:R-:W-:Y:S01]  /*33d0*/  FFMA R49, R73.reuse, R49, R48 ;  /* 0x0000003149317223 */ /* 0x040fe20000000030 */
[----:B------:R-:W2:Y:S01]  /*33e0*/  LDS.128 R60, [R144.X4+UR5+0x410] ;  /* 0x00041005903c7984 */ /* 0x000ea20008004c00 */
        /* <DEDUP_REMOVED lines=9> */
[----:B------:R-:W-:-:S02]  /*3480*/  FFMA R83, R75, R55, R54 ;  /* 0x000000374b537223 */ /* 0x000fc40000000036 */
[----:B------:R-:W-:Y:S01]  /*3490*/  FFMA R66, R74, R66, R65 ;  /* 0x000000424a427223 */ /* 0x000fe20000000041 */
[C---:B---3--:R-:W-:Y:S01]  /*34a0*/  FFMA R50, R44.reuse, R76, R175 ;  /* 0x0000004c2c327223 */ /* 0x048fe200000000af */
[C---:B------:R-:W-:Y:S02]  /*34b0*/  FFMA R81, R75.reuse, R59, R58 ;  /* 0x0000003b4b517223 */ /* 0x040fe4000000003a */
[----:B------:R-:W-:Y:S01]  /*34c0*/  FFMA R159, R75, R67, R66 ;  /* 0x000000434b9f7223 */ /* 0x000fe20000000042 */
[C---:B-1----:R-:W-:Y:S01]  /*34d0*/  FFMA R52, R44.reuse, R84, R177 ;  /* 0x000000542c347223 */ /* 0x042fe200000000b1 */
[C---:B------:R-:W-:Y:S01]  /*34e0*/  FFMA R55, R45.reuse, R77, R50 ;  /* 0x0000004d2d377223 */ /* 0x040fe20000000032 */
[----:B------:R-:W-:Y:S01]  /*34f0*/  LDS.128 R64, [R144.X4+UR5+0x4210] ;  /* 0x0042100590407984 */ /* 0x000fe20008004c00 */
[C---:B----4-:R-:W-:Y:S01]  /*3500*/  FFMA R48, R44.reuse, R92, R173 ;  /* 0x0000005c2c307223 */ /* 0x050fe200000000ad */
[C---:B------:R-:W-:Y:S02]  /*3510*/  FFMA R53, R45.reuse, R85, R52 ;  /* 0x000000552d357223 */ /* 0x040fe40000000034 */
[----:B------:R-:W-:Y:S01]  /*3520*/  LDS.128 R72, [R144.X4+UR5+0x4410] ;  /* 0x0044100590487984 */ /* 0x000fe20008004c00 */
[----:B------:R-:W-:Y:S01]  /*3530*/  FFMA R44, R44, R96, R179 ;  /* 0x000000602c2c7223 */ /* 0x000fe200000000b3 */
[C---:B------:R-:W-:Y:S01]  /*3540*/  FFMA R57, R45.reuse, R93, R48 ;  /* 0x0000005d2d397223 */ /* 0x040fe20000000030 */
[C---:B------:R-:W-:Y:S01]  /*3550*/  FFMA R54, R46.reuse, R86, R53 ;  /* 0x000000562e367223 */ /* 0x040fe20000000035 */
[----:B------:R-:W1:Y:S01]  /*3560*/  LDS.128 R48, [R144.X4+UR5+0x610] ;  /* 0x0006100590307984 */ /* 0x000e620008004c00 */
        /* <DEDUP_REMOVED lines=13> */
[C---:B------:R-:W-:Y:S01]  /*3640*/  FFMA R53, R69.reuse, R85, R46 ;  /* 0x0000005545357223 */ /* 0x040fe2000000002e */
[C---:B------:R-:W-:Y:S01]  /*3650*/  FFMA R55, R69.reuse, R97, R52 ;  /* 0x0000006145377223 */ /* 0x040fe20000000034 */
[----:B------:R-:W3:Y:S01]  /*3660*/  LDS.128 R44, [R144.X4+UR5+0x4010] ;  /* 0x00401005902c7984 */ /* 0x000ee20008004c00 */
[----:B------:R-:W-:Y:S01]  /*3670*/  FFMA R69, R69, R93, R68 ;  /* 0x0000005d45457223 */ /* 0x000fe20000000044 */
[C---:B------:R-:W-:Y:S01]  /*3680*/  FFMA R56, R70.reuse, R86, R53 ;  /* 0x0000005646387223 */ /* 0x040fe20000000035 */
[----:B------:R-:W-:-:S02]  /*3690*/  FFMA R54, R70, R98, R55 ;  /* 0x0000006246367223 */ /* 0x000fc40000000037 */
[----:B------:R-:W-:Y:S01]  /*36a0*/  FFMA R52, R70, R94, R69 ;  /* 0x0000005e46347223 */ /* 0x000fe20000000045 */
[C---:B------:R-:W-:Y:S01]  /*36b0*/  FFMA R167, R71.reuse, R87, R56 ;  /* 0x0000005747a77223 */ /* 0x040fe20000000038 */
[C---:B------:R-:W-:Y:S01]  /*36c0*/  FFMA R171, R71.reuse, R99, R54 ;  /* 0x0000006347ab7223 */ /* 0x040fe20000000036 */
[C---:B--2---:R-:W-:Y:S01]  /*36d0*/  FFMA R54, R60.reuse, R84, R181 ;  /* 0x000000543c367223 */ /* 0x044fe200000000b5 */
[----:B------:R-:W-:Y:S01]  /*36e0*/  FFMA R183, R71, R95, R52 ;  /* 0x0000005f47b77223 */ /* 0x000fe20000000034 */
        /* <DEDUP_REMOVED lines=11> */
[----:B------:R-:W-:Y:S01]  /*37a0*/  FFMA R52, R62, R94, R61 ;  /* 0x0000005e3e347223 */ /* 0x000fe2000000003d */
[C---:B------:R-:W-:Y:S01]  /*37b0*/  FFMA R165, R63.reuse, R87, R56 ;  /* 0x000000573fa57223 */ /* 0x040fe20000000038 */
[C---:B------:R-:W-:Y:S01]  /*37c0*/  FFMA R169, R63.reuse, R99, R54 ;  /* 0x000000633fa97223 */ /* 0x040fe20000000036 */
[C---:B-1----:R-:W-:Y:S01]  /*37d0*/  FFMA R54, R48.reuse, R84, R113 ;  /* 0x0000005430367223 */ /* 0x042fe20000000071 */
[----:B------:R-:W-:Y:S01]  /*37e0*/  FFMA R181, R63, R95, R52 ;  /* 0x0000005f3fb57223 */ /* 0x000fe20000000034 */
[C---:B------:R-:W-:Y:S01]  /*37f0*/  FFMA R52, R48.reuse, R76, R157 ;  /* 0x0000004c30347223 */ /* 0x040fe2000000009d */
[C---:B------:R-:W-:Y:S01]  /*3800*/  FFMA R56, R48.reuse, R96, R109 ;  /* 0x0000006030387223 */ /* 0x040fe2000000006d */
[----:B------:R-:W-:Y:S01]  /*3810*/  FFMA R48, R48, R92, R117 ;  /* 0x0000005c30307223 */ /* 0x000fe20000000075 */
[-C--:B------:R-:W-:Y:S01]  /*3820*/  FFMA R62, R62, R78.reuse, R57 ;  /* 0x0000004e3e3e7223 */ /* 0x080fe20000000039 */
        /* <DEDUP_REMOVED lines=12> */
[C---:B---3--:R-:W-:Y:S01]  /*38f0*/  FFMA R48, R44.reuse, R92, R161 ;  /* 0x0000005c2c307223 */ /* 0x048fe200000000a1 */
        /* <DEDUP_REMOVED lines=11> */
[----:B------:R-:W-:Y:S01]  /*39b0*/  FFMA R46, R46, R78, R45 ;  /* 0x0000004e2e2e7223 */ /* 0x000fe2000000002d */
[----:B------:R-:W1:Y:S01]  /*39c0*/  LDS.128 R60, [R144.X4+UR5+0x4610] ;  /* 0x00461005903c7984 */ /* 0x000e620008004c00 */
[C---:B------:R-:W-:Y:S01]  /*39d0*/  FFMA R111, R47.reuse, R87, R48 ;  /* 0x000000572f6f7223 */ /* 0x040fe20000000030 */
[C---:B------:R-:W-:Y:S01]  /*39e0*/  FFMA R161, R47.reuse, R95, R44 ;  /* 0x0000005f2fa17223 */ /* 0x040fe2000000002c */
        /* <DEDUP_REMOVED lines=13> */
[----:B------:R-:W-:Y:S01]  /*3ac0*/  LDS.128 R68, [R144.X4+UR5+0x20] ;  /* 0x0000200590447984 */ /* 0x000fe20008004c00 */
[----:B------:R-:W-:Y:S01]  /*3ad0*/  FFMA R66, R66, R98, R65 ;  /* 0x0000006242427223 */ /* 0x000fe20000000041 */
[C---:B------:R-:W-:Y:S01]  /*3ae0*/  FFMA R191, R67.reuse, R95, R64 ;  /* 0x0000005f43bf7223 */ /* 0x040fe20000000040 */
[C---:B------:R-:W-:Y:S01]  /*3af0*/  FFMA R64, R72.reuse, R92, R103 ;  /* 0x0000005c48407223 */ /* 0x040fe20000000067 */
[----:B------:R-:W2:Y:S01]  /*3b00*/  LDS.128 R44, [R149+0x20] ;  /* 0x00002000952c7984 */ /* 0x000ea20000000c00 */
[C---:B------:R-:W-:Y:S01]  /*3b10*/  FFMA R155, R67.reuse, R99, R66 ;  /* 0x00000063439b7223 */ /* 0x040fe20000000042 */
[C---:B------:R-:W-:Y:S01]  /*3b20*/  FFMA R66, R72.reuse, R96, R101 ;  /* 0x0000006048427223 */ /* 0x040fe20000000065 */
[C---:B------:R-:W-:Y:S01]  /*3b30*/  FFMA R189, R67.reuse, R79, R80 ;  /* 0x0000004f43bd7223 */ /* 0x040fe20000000050 */
[----:B------:R-:W3:Y:S01]  /*3b40*/  LDS.128 R48, [R149+0x420] ;  /* 0x0004200095307984 */ /* 0x000ee20000000c00 */
[C---:B------:R-:W-:Y:S01]  /*3b50*/  FFMA R80, R72.reuse, R84, R89 ;  /* 0x0000005448507223 */ /* 0x040fe20000000059 */
[----:B------:R-:W-:Y:S01]  /*3b60*/  FFMA R72, R72, R76, R91 ;  /* 0x0000004c48487223 */ /* 0x000fe2000000005b */
[----:B------:R-:W-:Y:S01]  /*3b70*/  FFMA R163, R67, R87, R82 ;  /* 0x0000005743a37223 */ /* 0x000fe20000000052 */
[----:B------:R-:W4:Y:S01]  /*3b80*/  LDS.128 R52, [R149+0x220] ;  /* 0x0002200095347984 */ /* 0x000f220000000c00 */
[C---:B------:R-:W-:Y:S01]  /*3b90*/  FFMA R89, R73.reuse, R97, R66 ;  /* 0x0000006149597223 */ /* 0x040fe20000000042 */
[C---:B------:R-:W-:Y:S01]  /*3ba0*/  FFMA R101, R73.reuse, R93, R64 ;  /* 0x0000005d49657223 */ /* 0x040fe20000000040 */
[C---:B------:R-:W-:Y:S01]  /*3bb0*/  FFMA R91, R73.reuse, R85, R80 ;  /* 0x00000055495b7223 */ /* 0x040fe20000000050 */
[----:B------:R-:W4:Y:S01]  /*3bc0*/  LDS.128 R56, [R149+0x620] ;  /* 0x0006200095387984 */ /* 0x000f220000000c00 */
[----:B------:R-:W-:Y:S01]  /*3bd0*/  FFMA R73, R73, R77, R72 ;  /* 0x0000004d49497223 */ /* 0x000fe20000000048 */
[C---:B------:R-:W-:Y:S01]  /*3be0*/  FFMA R82, R74.reuse, R98, R89 ;  /* 0x000000624a527223 */ /* 0x040fe20000000059 */
[C---:B------:R-:W-:Y:S01]  /*3bf0*/  FFMA R80, R74.reuse, R86, R91 ;  /* 0x000000564a507223 */ /* 0x040fe2000000005b */
[----:B------:R-:W4:Y:S01]  /*3c00*/  LDS.128 R64, [R144.X4+UR5+0x220] ;  /* 0x0002200590407984 */ /* 0x000f220008004c00 */
[C---:B------:R-:W-:Y:S01]  /*3c10*/  FFMA R72, R74.reuse, R78, R73 ;  /* 0x0000004e4a487223 */ /* 0x040fe20000000049 */
[----:B------:R-:W-:Y:S01]  /*3c20*/  FFMA R74, R74, R94, R101 ;  /* 0x0000005e4a4a7223 */ /* 0x000fe20000000065 */
[C---:B------:R-:W-:Y:S01]  /*3c30*/  FFMA R101, R75.reuse, R99, R82 ;  /* 0x000000634b657223 */ /* 0x040fe20000000052 */
[C---:B------:R-:W-:Y:S01]  /*3c40*/  FFMA R103, R75.reuse, R87, R80 ;  /* 0x000000574b677223 */ /* 0x040fe20000000050 */
[C---:B------:R-:W-:Y:S01]  /*3c50*/  FFMA R115, R75.reuse, R79, R72 ;  /* 0x0000004f4b737223 */ /* 0x040fe20000000048 */
[----:B------:R-:W-:Y:S01]  /*3c60*/  FFMA R153, R75, R95, R74 ;  /* 0x0000005f4b997223 */ /* 0x000fe2000000004a */
[C---:B-1----:R-:W-:Y:S01]  /*3c70*/  FFMA R76, R60.reuse, R76, R105 ;  /* 0x0000004c3c4c7223 */ /* 0x042fe20000000069 */
[C---:B------:R-:W-:Y:S01]  /*3c80*/  FFMA R96, R60.reuse, R96, R83 ;  /* 0x000000603c607223 */ /* 0x040fe20000000053 */
[C---:B------:R-:W-:Y:S01]  /*3c90*/  FFMA R84, R60.reuse, R84, R81 ;  /* 0x000000543c547223 */ /* 0x040fe20000000051 */
[----:B------:R-:W-:Y:S01]  /*3ca0*/  FFMA R60, R60, R92, R159 ;  /* 0x0000005c3c3c7223 */ /* 0x000fe2000000009f */
[----:B------:R-:W1:Y:S01]  /*3cb0*/  LDS.128 R72, [R144.X4+UR5+0x420] ;  /* 0x0004200590487984 */ /* 0x000e620008004c00 */
        /* <DEDUP_REMOVED lines=12> */
[C---:B--2---:R-:W-:Y:S01]  /*3d80*/  FFMA R62, R68.reuse, R44, R173 ;  /* 0x0000002c443e7223 */ /* 0x044fe200000000ad */
[----:B------:R-:W-:Y:S01]  /*3d90*/  LDS.128 R88, [R144.X4+UR5+0x4420] ;  /* 0x0044200590587984 */ /* 0x000fe20008004c00 */
[----:B---3--:R-:W-:-:S02]  /*3da0*/  FFMA R76, R68, R48, R179 ;  /* 0x00000030444c7223 */ /* 0x008fc400000000b3 */
[C---:B------:R-:W-:Y:S01]  /*3db0*/  FFMA R79, R69.reuse, R45, R62 ;  /* 0x0000002d454f7223 */ /* 0x040fe2000000003e */
[----:B------:R-:W-:Y:S01]  /*3dc0*/  LDS.128 R84, [R144.X4+UR5+0x30] ;  /* 0x0000300590547984 */ /* 0x000fe20008004c00 */
[C---:B----4-:R-:W-:Y:S01]  /*3dd0*/  FFMA R60, R68.reuse, R52, R177 ;  /* 0x00000034443c7223 */ /* 0x050fe200000000b1 */
[C---:B------:R-:W-:Y:S01]  /*3de0*/  FFMA R77, R69.reuse, R49, R76 ;  /* 0x00000031454d7223 */ /* 0x040fe2000000004c */
[----:B------:R-:W-:Y:S02]  /*3df0*/  FFMA R68, R68, R56, R175 ;  /* 0x0000003844447223 */ /* 0x000fe400000000af */
[C---:B------:R-:W-:Y:S01]  /*3e00*/  FFMA R81, R69.reuse, R53, R60 ;  /* 0x0000003545517223 */ /* 0x040fe2000000003c */
[C---:B------:R-:W-:Y:S01]  /*3e10*/  FFMA R78, R70.reuse, R50, R77 ;  /* 0x00000032464e7223 */ /* 0x040fe2000000004d */
[----:B------:R-:W2:Y:S01]  /*3e20*/  LDS.128 R60, [R144.X4+UR5+0x620] ;  /* 0x00062005903c7984 */ /* 0x000ea20008004c00 */
        /* <DEDUP_REMOVED lines=15> */
[----:B------:R-:W-:Y:S01]  /*3f20*/  FFMA R65, R65, R53, R64 ;  /* 0x0000003541417223 */ /* 0x000fe20000000040 */
[----:B------:R-:W3:Y:S01]  /*3f30*/  LDS.128 R68, [R144.X4+UR5+0x4020] ;  /* 0x0040200590447984 */ /* 0x000ee20008004c00 */
[C---:B------:R-:W-:Y:S01]  /*3f40*/  FFMA R76, R66.reuse, R58, R79 ;  /* 0x0000003a424c7223 */ /* 0x040fe2000000004f */
[C---:B------:R-:W-:Y:S01]  /*3f50*/  FFMA R78, R66.reuse, R50, R77 ;  /* 0x00000032424e7223 */ /* 0x040fe2000000004d */
[C---:B------:R-:W-:Y:S01]  /*3f60*/  FFMA R64, R66.reuse, R54, R65 ;  /* 0x0000003642407223 */ /* 0x040fe20000000041 */
[----:B------:R-:W-:Y:S01]  /*3f70*/  FFMA R66, R66, R46, R81 ;  /* 0x0000002e42427223 */ /* 0x000fe20000000051 */
[C---:B------:R-:W-:Y:S01]  /*3f80*/  FFMA R171, R67.reuse, R59, R76 ;  /* 0x0000003b43ab7223 */ /* 0x040fe2000000004c */
[C---:B-1----:R-:W-:Y:S01]  /*3f90*/  FFMA R76, R72.reuse, R56, R165 ;  /* 0x00000038484c7223 */ /* 0x042fe200000000a5 */
        /* <DEDUP_REMOVED lines=35> */
[----:B------:R-:W-:Y:S01]  /*41d0*/  FFMA R60, R68, R52, R161 ;  /* 0x00000034443c7223 */ /* 0x000fe200000000a1 */
[----:B------:R-:W-:Y:S01]  /*41e0*/  FFMA R74, R74, R46, R81 ;  /* 0x0000002e4a4a7223 */ /* 0x000fe20000000051 */
[C---:B------:R-:W-:Y:S01]  /*41f0*/  FFMA R63, R69.reuse, R49, R64 ;  /* 0x00000031453f7223 */ /* 0x040fe20000000040 */
[C---:B------:R-:W-:Y:S01]  /*4200*/  FFMA R61, R69.reuse, R57, R62 ;  /* 0x00000039453d7223 */ /* 0x040fe2000000003e */
[----:B------:R-:W-:Y:S01]  /*4210*/  FFMA R65, R69, R53, R60 ;  /* 0x0000003545417223 */ /* 0x000fe2000000003c */
        /* <DEDUP_REMOVED lines=8> */
[C---:B-1----:R-:W-:Y:S01]  /*42a0*/  FFMA R62, R76.reuse, R52, R191 ;  /* 0x000000344c3e7223 */ /* 0x042fe200000000bf */
[C---:B------:R-:W-:Y:S01]  /*42b0*/  FFMA R64, R76.reuse, R48, R155 ;  /* 0x000000304c407223 */ /* 0x040fe2000000009b */
[----:B------:R-:W-:Y:S01]  /*42c0*/  FFMA R167, R71, R55, R60 ;  /* 0x0000003747a77223 */ /* 0x000fe2000000003c */
[----:B------:R-:W-:Y:S01]  /*42d0*/  FFMA R60, R76, R44, R189 ;  /* 0x0000002c4c3c7223 */ /* 0x000fe200000000bd */
[----:B------:R-:W-:Y:S01]  /*42e0*/  FFMA R70, R70, R46, R69 ;  /* 0x0000002e46467223 */ /* 0x000fe20000000045 */
[----:B------:R-:W-:Y:S01]  /*42f0*/  FFMA R76, R76, R56, R163 ;  /* 0x000000384c4c7223 */ /* 0x000fe200000000a3 */
[C---:B------:R-:W-:Y:S01]  /*4300*/  FFMA R63, R77.reuse, R53, R62 ;  /* 0x000000354d3f7223 */ /* 0x040fe2000000003e */
[C---:B------:R-:W-:Y:S01]  /*4310*/  FFMA R61, R77.reuse, R49, R64 ;  /* 0x000000314d3d7223 */ /* 0x040fe20000000040 */
[C---:B------:R-:W-:Y:S01]  /*4320*/  FFMA R65, R77.reuse, R45, R60 ;  /* 0x0000002d4d417223 */ /* 0x040fe2000000003c */
[----:B------:R-:W-:Y:S01]  /*4330*/  FFMA R77, R77, R57, R76 ;  /* 0x000000394d4d7223 */ /* 0x000fe2000000004c */
[----:B------:R-:W-:Y:S01]  /*4340*/  FFMA R111, R71, R47, R70 ;  /* 0x0000002f476f7223 */ /* 0x000fe20000000046 */
[C---:B------:R-:W-:Y:S01]  /*4350*/  FFMA R76, R78.reuse, R54, R63 ;  /* 0x000000364e4c7223 */ /* 0x040fe2000000003f */
[C---:B------:R-:W-:Y:S01]  /*4360*/  FFMA R94, R78.reuse, R50, R61 ;  /* 0x000000324e5e7223 */ /* 0x040fe2000000003d */
[----:B------:R-:W1:Y:S01]  /*4370*/  LDS.128 R68, [R149+0x230] ;  /* 0x0002300095447984 */ /* 0x000e620000000c00 */
[C---:B------:R-:W-:Y:S01]  /*4380*/  FFMA R92, R78.reuse, R46, R65 ;  /* 0x0000002e4e5c7223 */ /* 0x040fe20000000041 */
[----:B------:R-:W-:Y:S01]  /*4390*/  FFMA R78, R78, R58, R77 ;  /* 0x0000003a4e4e7223 */ /* 0x000fe2000000004d */
[C---:B------:R-:W-:Y:S01]  /*43a0*/  FFMA R163, R79.reuse, R55, R76 ;  /* 0x000000374fa37223 */ /* 0x040fe2000000004c */
[----:B------:R-:W3:Y:S01]  /*43b0*/  LDS.128 R60, [R149+0x30] ;  /* 0x00003000953c7984 */ /* 0x000ee20000000c00 */
[C---:B------:R-:W-:Y:S01]  /*43c0*/  FFMA R76, R88.reuse, R52, R153 ;  /* 0x00000034584c7223 */ /* 0x040fe20000000099 */
[C---:B------:R-:W-:Y:S01]  /*43d0*/  FFMA R161, R79.reuse, R59, R78 ;  /* 0x0000003b4fa17223 */ /* 0x040fe2000000004e */
[C---:B------:R-:W-:Y:S01]  /*43e0*/  FFMA R78, R88.reuse, R56, R103 ;  /* 0x00000038584e7223 */ /* 0x040fe20000000067 */
[----:B------:R-:W4:Y:S01]  /*43f0*/  LDS.128 R64, [R149+0x430] ;  /* 0x0004300095407984 */ /* 0x000f220000000c00 */
[C---:B------:R-:W-:Y:S01]  /*4400*/  FFMA R155, R79.reuse, R51, R94 ;  /* 0x000000334f9b7223 */ /* 0x040fe2000000005e */
[----:B------:R-:W-:Y:S01]  /*4410*/  FFMA R113, R79, R47, R92 ;  /* 0x0000002f4f717223 */ /* 0x000fe2000000005c */
[C---:B------:R-:W-:Y:S01]  /*4420*/  FFMA R93, R89.reuse, R57, R78 ;  /* 0x00000039595d7223 */ /* 0x040fe2000000004e */
[----:B------:R-:W-:Y:S01]  /*4430*/  FFMA R97, R89, R53, R76 ;  /* 0x0000003559617223 */ /* 0x000fe2000000004c */
[----:B------:R-:W-:Y:S01]  /*4440*/  FFMA R187, R75, R47, R74 ;  /* 0x0000002f4bbb7223 */ /* 0x000fe2000000004a */
[----:B------:R-:W4:Y:S01]  /*4450*/  LDS.128 R76, [R144.X4+UR5+0x230] ;  /* 0x00023005904c7984 */ /* 0x000f220008004c00 */
[C---:B------:R-:W-:Y:S01]  /*4460*/  FFMA R92, R88.reuse, R48, R101 ;  /* 0x00000030585c7223 */ /* 0x040fe20000000065 */
[----:B------:R-:W-:Y:S01]  /*4470*/  FFMA R88, R88, R44, R115 ;  /* 0x0000002c58587223 */ /* 0x000fe20000000073 */
[----:B------:R-:W-:Y:S01]  /*4480*/  FFMA R94, R90, R58, R93 ;  /* 0x0000003a5a5e7223 */ /* 0x000fe2000000005d */
[----:B------:R-:W4:Y:S01]  /*4490*/  LDS.128 R72, [R149+0x630] ;  /* 0x0006300095487984 */ /* 0x000f220000000c00 */
[C---:B------:R-:W-:Y:S01]  /*44a0*/  FFMA R95, R89.reuse, R49, R92 ;  /* 0x00000031595f7223 */ /* 0x040fe2000000005c */
[----:B------:R-:W-:Y:S01]  /*44b0*/  FFMA R89, R89, R45, R88 ;  /* 0x0000002d59597223 */ /* 0x000fe20000000058 */
[----:B------:R-:W-:Y:S01]  /*44c0*/  FFMA R93, R91, R59, R94 ;  /* 0x0000003b5b5d7223 */ /* 0x000fe2000000005e */
[----:B--2---:R-:W-:Y:S01]  /*44d0*/  FFMA R44, R80, R44, R193 ;  /* 0x0000002c502c7223 */ /* 0x004fe200000000c1 */
[C---:B------:R-:W-:Y:S01]  /*44e0*/  FFMA R92, R90.reuse, R50, R95 ;  /* 0x000000325a5c7223 */ /* 0x040fe2000000005f */
[C---:B------:R-:W-:Y:S01]  /*44f0*/  FFMA R88, R90.reuse, R46, R89 ;  /* 0x0000002e5a587223 */ /* 0x040fe20000000059 */
[----:B------:R-:W-:Y:S01]  /*4500*/  FFMA R90, R90, R54, R97 ;  /* 0x000000365a5a7223 */ /* 0x000fe20000000061 */
[----:B------:R-:W-:Y:S01]  /*4510*/  FFMA R45, R81, R45, R44 ;  /* 0x0000002d512d7223 */ /* 0x000fe2000000002c */
[C---:B------:R-:W-:Y:S01]  /*4520*/  FFMA R97, R91.reuse, R51, R92 ;  /* 0x000000335b617223 */ /* 0x040fe2000000005c */
[C---:B------:R-:W-:Y:S01]  /*4530*/  FFMA R95, R91.reuse, R47, R88 ;  /* 0x0000002f5b5f7223 */ /* 0x040fe20000000058 */
[----:B------:R-:W-:Y:S01]  /*4540*/  FFMA R99, R91, R55, R90 ;  /* 0x000000375b637223 */ /* 0x000fe2000000005a */
[----:B------:R-:W-:Y:S01]  /*4550*/  FFMA R48, R80, R48, R105 ;  /* 0x0000003050307223 */ /* 0x000fe20000000069 */
        /* <DEDUP_REMOVED lines=9> */
[----:B-1----:R-:W-:Y:S01]  /*45f0*/  FFMA R44, R84, R68, R179 ;  /* 0x00000044542c7223 */ /* 0x002fe200000000b3 */
[C---:B------:R-:W-:Y:S01]  /*4600*/  FFMA R54, R82.reuse, R54, R53 ;  /* 0x0000003652367223 */ /* 0x040fe20000000035 */
[----:B------:R-:W-:Y:S01]  /*4610*/  FFMA R101, R83, R51, R50 ;  /* 0x0000003353657223 */ /* 0x000fe20000000032 */
[----:B------:R-:W-:Y:S01]  /*4620*/  FFMA R58, R82, R58, R57 ;  /* 0x0000003a523a7223 */ /* 0x000fe20000000039 */
[C---:B---3--:R-:W-:Y:S01]  /*4630*/  FFMA R46, R84.reuse, R60, R197 ;  /* 0x0000003c542e7223 */ /* 0x048fe200000000c5 */
[----:B------:R-:W-:Y:S01]  /*4640*/  FFMA R53, R85, R69, R44 ;  /* 0x0000004555357223 */ /* 0x000fe2000000002c */
[C---:B------:R-:W-:Y:S01]  /*4650*/  FFMA R115, R83.reuse, R55, R54 ;  /* 0x0000003753737223 */ /* 0x040fe20000000036 */
[----:B------:R-:W-:Y:S01]  /*4660*/  FFMA R103, R83, R59, R58 ;  /* 0x0000003b53677223 */ /* 0x000fe2000000003a */
[----:B----4-:R-:W-:Y:S01]  /*4670*/  FFMA R48, R84, R64, R177 ;  /* 0x0000004054307223 */ /* 0x010fe200000000b1 */
[C---:B------:R-:W-:Y:S01]  /*4680*/  FFMA R51, R85.reuse, R61, R46 ;  /* 0x0000003d55337223 */ /* 0x040fe2000000002e */
[C---:B------:R-:W-:Y:S01]  /*4690*/  FFMA R50, R86.reuse, R70, R53 ;  /* 0x0000004656327223 */ /* 0x040fe20000000035 */
[----:B------:R-:W1:Y:S01]  /*46a0*/  LDS.128 R44, [R144.X4+UR5+0x630] ;  /* 0x00063005902c7984 */ /* 0x000e620008004c00 */
        /* <DEDUP_REMOVED lines=9> */
[C---:B------:R-:W-:Y:S01]  /*4740*/  FFMA R52, R76.reuse, R72, R171 ;  /* 0x000000484c347223 */ /* 0x040fe200000000ab */
[----:B------:R-:W-:Y:S01]  /*4750*/  FFMA R76, R76, R68, R173 ;  /* 0x000000444c4c7223 */ /* 0x000fe200000000ad */
[C---:B------:R-:W-:Y:S01]  /*4760*/  FFMA R57, R77.reuse, R61, R48 ;  /* 0x0000003d4d397223 */ /* 0x040fe20000000030 */
[----:B------:R-:W-:Y:S01]  /*4770*/  FFMA R56, R78, R66, R53 ;  /* 0x000000424e387223 */ /* 0x000fe20000000035 */
[----:B------:R-:W3:Y:S01]  /*4780*/  LDS.128 R48, [R144.X4+UR5+0x4030] ;  /* 0x0040300590307984 */ /* 0x000ee20008004c00 */
[C---:B------:R-:W-:Y:S01]  /*4790*/  FFMA R55, R77.reuse, R73, R52 ;  /* 0x000000494d377223 */ /* 0x040fe20000000034 */
[----:B------:R-:W-:Y:S01]  /*47a0*/  FFMA R77, R77, R69, R76 ;  /* 0x000000454d4d7223 */ /* 0x000fe2000000004c */
[C---:B------:R-:W-:Y:S01]  /*47b0*/  FFMA R183, R79.reuse, R67, R56 ;  /* 0x000000434fb77223 */ /* 0x040fe20000000038 */
[----:B------:R-:W-:Y:S01]  /*47c0*/  FFMA R84, R84, R72, R199 ;  /* 0x0000004854547223 */ /* 0x000fe200000000c7 */
[C---:B------:R-:W-:Y:S01]  /*47d0*/  FFMA R54, R78.reuse, R74, R55 ;  /* 0x0000004a4e367223 */ /* 0x040fe20000000037 */
[C---:B------:R-:W-:Y:S01]  /*47e0*/  FFMA R52, R78.reuse, R70, R77 ;  /* 0x000000464e347223 */ /* 0x040fe2000000004d */
[----:B------:R-:W-:Y:S01]  /*47f0*/  FFMA R78, R78, R62, R57 ;  /* 0x0000003e4e4e7223 */ /* 0x000fe20000000039 */
[C---:B--2---:R-:W-:Y:S01]  /*4800*/  FFMA R56, R88.reuse, R72, R175 ;  /* 0x0000004858387223 */ /* 0x044fe200000000af */
[C---:B------:R-:W-:Y:S01]  /*4810*/  FFMA R171, R79.reuse, R75, R54 ;  /* 0x0000004b4fab7223 */ /* 0x040fe20000000036 */
[C---:B------:R-:W-:Y:S01]  /*4820*/  FFMA R173, R79.reuse, R71, R52 ;  /* 0x000000474fad7223 */ /* 0x040fe20000000034 */
[----:B------:R-:W-:Y:S01]  /*4830*/  FFMA R185, R79, R63, R78 ;  /* 0x0000003f4fb97223 */ /* 0x000fe2000000004e */
[C---:B------:R-:W-:Y:S01]  /*4840*/  FFMA R54, R88.reuse, R64, R181 ;  /* 0x0000004058367223 */ /* 0x040fe200000000b5 */
[C---:B------:R-:W-:Y:S01]  /*4850*/  FFMA R52, R88.reuse, R60, R187 ;  /* 0x0000003c58347223 */ /* 0x040fe200000000bb */
        /* <DEDUP_REMOVED lines=8> */
[----:B------:R-:W-:Y:S01]  /*48e0*/  LDS.128 R80, [R144.X4+UR5+0x4630] ;  /* 0x0046300590507984 */ /* 0x000fe20008004c00 */
[C---:B------:R-:W-:Y:S01]  /*48f0*/  FFMA R52, R90.reuse, R70, R89 ;  /* 0x000000465a347223 */ /* 0x040fe20000000059 */
[----:B------:R-:W-:Y:S01]  /*4900*/  FFMA R90, R90, R62, R57 ;  /* 0x0000003e5a5a7223 */ /* 0x000fe20000000039 */
[C---:B------:R-:W-:Y:S01]  /*4910*/  FFMA R169, R91.reuse, R75, R54 ;  /* 0x0000004b5ba97223 */ /* 0x040fe20000000036 */
[C---:B------:R-:W-:Y:S01]  /*4920*/  FFMA R181, R91.reuse, R67, R56 ;  /* 0x000000435bb57223 */ /* 0x040fe20000000038 */
[C---:B------:R-:W-:Y:S01]  /*4930*/  FFMA R175, R91.reuse, R71, R52 ;  /* 0x000000475baf7223 */ /* 0x040fe20000000034 */
[C---:B-1----:R-:W-:Y:S01]  /*4940*/  FFMA R52, R44.reuse, R60, R165 ;  /* 0x0000003c2c347223 */ /* 0x042fe200000000a5 */
        /* <DEDUP_REMOVED lines=15> */
[C---:B---3--:R-:W-:Y:S01]  /*4a40*/  FFMA R52, R48.reuse, R64, R107 ;  /* 0x0000004030347223 */ /* 0x048fe2000000006b */
        /* <DEDUP_REMOVED lines=15> */
[C---:B--2---:R-:W-:Y:S01]  /*4b40*/  FFMA R46, R76.reuse, R68, R163 ;  /* 0x000000444c2e7223 */ /* 0x044fe200000000a3 */
[C---:B------:R-:W-:Y:S01]  /*4b50*/  FFMA R48, R76.reuse, R64, R155 ;  /* 0x000000404c307223 */ /* 0x040fe2000000009b */
[----:B------:R-:W-:Y:S01]  /*4b60*/  FFMA R167, R51, R71, R44 ;  /* 0x0000004733a77223 */ /* 0x000fe2000000002c */
[----:B------:R-:W-:Y:S01]  /*4b70*/  FFMA R44, R76, R60, R113 ;  /* 0x0000003c4c2c7223 */ /* 0x000fe20000000071 */
[----:B------:R-:W-:Y:S01]  /*4b80*/  FFMA R86, R86, R74, R85 ;  /* 0x0000004a56567223 */ /* 0x000fe20000000055 */
[----:B------:R-:W-:Y:S01]  /*4b90*/  FFMA R76, R76, R72, R161 ;  /* 0x000000484c4c7223 */ /* 0x000fe200000000a1 */
[C---:B------:R-:W-:Y:S01]  /*4ba0*/  FFMA R47, R77.reuse, R69, R46 ;  /* 0x000000454d2f7223 */ /* 0x040fe2000000002e */
[C---:B------:R-:W-:Y:S01]  /*4bb0*/  FFMA R45, R77.reuse, R65, R48 ;  /* 0x000000414d2d7223 */ /* 0x040fe20000000030 */
[----:B------:R-:W-:Y:S01]  /*4bc0*/  FFMA R50, R50, R62, R49 ;  /* 0x0000003e32327223 */ /* 0x000fe20000000031 */
[C---:B------:R-:W-:Y:S01]  /*4bd0*/  FFMA R49, R77.reuse, R61, R44 ;  /* 0x0000003d4d317223 */ /* 0x040fe2000000002c */
[----:B------:R-:W-:Y:S01]  /*4be0*/  FFMA R77, R77, R73, R76 ;  /* 0x000000494d4d7223 */ /* 0x000fe2000000004c */
[----:B------:R-:W-:Y:S01]  /*4bf0*/  FFMA R179, R87, R75, R86 ;  /* 0x0000004b57b37223 */ /* 0x000fe20000000056 */
[C---:B------:R-:W-:Y:S01]  /*4c00*/  FFMA R76, R78.reuse, R70, R47 ;  /* 0x000000464e4c7223 */ /* 0x040fe2000000002f */
[C---:B------:R-:W-:Y:S01]  /*4c10*/  FFMA R94, R78.reuse, R66, R45 ;  /* 0x000000424e5e7223 */ /* 0x040fe2000000002d */
[----:B------:R-:W-:Y:S01]  /*4c20*/  LDS.128 R84, [R144.X4+UR5+0x40] ;  /* 0x0000400590547984 */ /* 0x000fe20008004c00 */
[C---:B------:R-:W-:Y:S01]  /*4c30*/  FFMA R92, R78.reuse, R62, R49 ;  /* 0x0000003e4e5c7223 */ /* 0x040fe20000000031 */
[----:B------:R-:W-:Y:S01]  /*4c40*/  FFMA R109, R51, R63, R50 ;  /* 0x0000003f336d7223 */ /* 0x000fe20000000032 */
[----:B------:R-:W-:Y:S01]  /*4c50*/  FFMA R78, R78, R74, R77 ;  /* 0x0000004a4e4e7223 */ /* 0x000fe2000000004d */
[----:B------:R-:W2:Y:S01]  /*4c60*/  LDS.128 R44, [R149+0x40] ;  /* 0x00004000952c7984 */ /* 0x000ea20000000c00 */
[C---:B------:R-:W-:Y:S01]  /*4c70*/  FFMA R155, R79.reuse, R71, R76 ;  /* 0x000000474f9b7223 */ /* 0x040fe2000000004c */
[C---:B-1----:R-:W-:Y:S01]  /*4c80*/  FFMA R76, R88.reuse, R68, R99 ;  /* 0x00000044584c7223 */ /* 0x042fe20000000063 */
[C---:B------:R-:W-:Y:S01]  /*4c90*/  FFMA R113, R79.reuse, R75, R78 ;  /* 0x0000004b4f717223 */ /* 0x040fe2000000004e */
[----:B------:R-:W1:Y:S01]  /*4ca0*/  LDS.128 R52, [R149+0x240] ;  /* 0x0002400095347984 */ /* 0x000e620000000c00 */
[C---:B------:R-:W-:Y:S01]  /*4cb0*/  FFMA R78, R88.reuse, R72, R93 ;  /* 0x00000048584e7223 */ /* 0x040fe2000000005d */
[C---:B------:R-:W-:Y:S01]  /*4cc0*/  FFMA R119, R79.reuse, R63, R92 ;  /* 0x0000003f4f777223 */ /* 0x040fe2000000005c */
[C---:B------:R-:W-:Y:S01]  /*4cd0*/  FFMA R92, R88.reuse, R64, R97 ;  /* 0x00000040585c7223 */ /* 0x040fe20000000061 */
[----:B------:R-:W3:Y:S01]  /*4ce0*/  LDS.128 R48, [R149+0x440] ;  /* 0x0004400095307984 */ /* 0x000ee20000000c00 */
[----:B------:R-:W-:Y:S01]  /*4cf0*/  FFMA R107, R79, R67, R94 ;  /* 0x000000434f6b7223 */ /* 0x000fe2000000005e */
[C---:B------:R-:W-:Y:S01]  /*4d00*/  FFMA R93, R89.reuse, R73, R78 ;  /* 0x00000049595d7223 */ /* 0x040fe2000000004e */
[C---:B------:R-:W-:Y:S01]  /*4d10*/  FFMA R97, R89.reuse, R69, R76 ;  /* 0x0000004559617223 */ /* 0x040fe2000000004c */
[----:B------:R-:W4:Y:S01]  /*4d20*/  LDS.128 R56, [R149+0x640] ;  /* 0x0006400095387984 */ /* 0x000f220000000c00 */
[----:B------:R-:W-:Y:S01]  /*4d30*/  FFMA R88, R88, R60, R95 ;  /* 0x0000003c58587223 */ /* 0x000fe2000000005f */
[C---:B------:R-:W-:Y:S01]  /*4d40*/  FFMA R95, R89.reuse, R65, R92 ;  /* 0x00000041595f7223 */ /* 0x040fe2000000005c */
[C---:B------:R-:W-:Y:S01]  /*4d50*/  FFMA R94, R90.reuse, R74, R93 ;  /* 0x0000004a5a5e7223 */ /* 0x040fe2000000005d */
[----:B------:R-:W4:Y:S01]  /*4d60*/  LDS.128 R76, [R144.X4+UR5+0x240] ;  /* 0x00024005904c7984 */ /* 0x000f220008004c00 */
[-C--:B------:R-:W-:Y:S01]  /*4d70*/  FFMA R89, R89, R61.reuse, R88 ;  /* 0x0000003d59597223 */ /* 0x080fe20000000058 */
[----:B------:R-:W-:Y:S01]  /*4d80*/  FFMA R92, R90, R66, R95 ;  /* 0x000000425a5c7223 */ /* 0x000fe2000000005f */
[C---:B------:R-:W-:Y:S01]  /*4d90*/  FFMA R60, R80.reuse, R60, R105 ;  /* 0x0000003c503c7223 */ /* 0x040fe20000000069 */
[----:B------:R-:W-:Y:S01]  /*4da0*/  FFMA R64, R80, R64, R101 ;  /* 0x0000004050407223 */ /* 0x000fe20000000065 */
[C---:B------:R-:W-:Y:S01]  /*4db0*/  FFMA R88, R90.reuse, R62, R89 ;  /* 0x0000003e5a587223 */ /* 0x040fe20000000059 */
[----:B------:R-:W-:Y:S01]  /*4dc0*/  FFMA R90, R90, R70, R97 ;  /* 0x000000465a5a7223 */ /* 0x000fe20000000061 */
[----:B------:R-:W-:Y:S01]  /*4dd0*/  FFMA R61, R81, R61, R60 ;  /* 0x0000003d513d7223 */ /* 0x000fe2000000003c */
[C---:B------:R-:W-:Y:S01]  /*4de0*/  FFMA R93, R91.reuse, R67, R92 ;  /* 0x000000435b5d7223 */ /* 0x040fe2000000005c */
[C---:B------:R-:W-:Y:S01]  /*4df0*/  FFMA R97, R91.reuse, R75, R94 ;  /* 0x0000004b5b617223 */ /* 0x040fe2000000005e */
[C---:B------:R-:W-:Y:S01]  /*4e00*/  FFMA R95, R91.reuse, R63, R88 ;  /* 0x0000003f5b5f7223 */ /* 0x040fe20000000058 */
[----:B------:R-:W-:Y:S01]  /*4e10*/  FFMA R99, R91, R71, R90 ;  /* 0x000000475b637223 */ /* 0x000fe2000000005a */
[----:B------:R-:W-:Y:S01]  /*4e20*/  FFMA R62, R82, R62, R61 ;  /* 0x0000003e523e7223 */ /* 0x000fe2000000003d */
[----:B------:R-:W4:Y:S01]  /*4e30*/  LDS.128 R88, [R144.X4+UR5+0x440] ;  /* 0x0004400590587984 */ /* 0x000f220008004c00 */
[C---:B------:R-:W-:Y:S01]  /*4e40*/  FFMA R68, R80.reuse, R68, R115 ;  /* 0x0000004450447223 */ /* 0x040fe20000000073 */
[----:B------:R-:W-:Y:S01]  /*4e50*/  FFMA R65, R81, R65, R64 ;  /* 0x0000004151417223 */ /* 0x000fe20000000040 */
[----:B------:R-:W-:Y:S01]  /*4e60*/  FFMA R105, R83, R63, R62 ;  /* 0x0000003f53697223 */ /* 0x000fe2000000003e */
[----:B------:R-:W-:Y:S01]  /*4e70*/  FFMA R72, R80, R72, R103 ;  /* 0x0000004850487223 */ /* 0x000fe20000000067 */
[----:B------:R-:W-:Y:S01]  /*4e80*/  FFMA R69, R81, R69, R68 ;  /* 0x0000004551457223 */ /* 0x000fe20000000044 */
[----:B------:R-:W-:-:S02]  /*4e90*/  FFMA R66, R82, R66, R65 ;  /* 0x0000004252427223 */ /* 0x000fc40000000041 */
[----:B------:R-:W-:Y:S01]  /*4ea0*/  FFMA R73, R81, R73, R72 ;  /* 0x0000004951497223 */ /* 0x000fe20000000048 */
[----:B------:R-:W-:Y:S01]  /*4eb0*/  FFMA R70, R82, R70, R69 ;  /* 0x0000004652467223 */ /* 0x000fe20000000045 */
[C---:B------:R-:W-:Y:S01]  /*4ec0*/  FFMA R101, R83.reuse, R67, R66 ;  /* 0x0000004353657223 */ /* 0x040fe20000000042 */
[----:B--2---:R-:W-:Y:S01]  /*4ed0*/  FFMA R62, R84, R44, R153 ;  /* 0x0000002c543e7223 */ /* 0x004fe20000000099 */
[----:B------:R-:W-:Y:S01]  /*4ee0*/  FFMA R74, R82, R74, R73 ;  /* 0x0000004a524a7223 */ /* 0x000fe20000000049 */
[----:B------:R-:W-:Y:S01]  /*4ef0*/  FFMA R115, R83, R71, R70 ;  /* 0x0000004753737223 */ /* 0x000fe20000000046 */
[C---:B-1----:R-:W-:Y:S01]  /*4f00*/  FFMA R60, R84.reuse, R52, R159 ;  /* 0x00000034543c7223 */ /* 0x042fe2000000009f */
[----:B------:R-:W-:Y:S01]  /*4f10*/  FFMA R67, R85, R45, R62 ;  /* 0x0000002d55437223 */ /* 0x000fe2000000003e */
[----:B------:R-:W-:Y:S01]  /*4f20*/  FFMA R103, R83, R75, R74 ;  /* 0x0000004b53677223 */ /* 0x000fe2000000004a */
[----:B---3--:R-:W-:Y:S01]  /*4f30*/  FFMA R64, R84, R48, R177 ;  /* 0x0000003054407223 */ /* 0x008fe200000000b1 */
[C---:B------:R-:W-:Y:S01]  /*4f40*/  FFMA R69, R85.reuse, R53, R60 ;  /* 0x0000003555457223 */ /* 0x040fe2000000003c */
[C---:B------:R-:W-:Y:S01]  /*4f50*/  FFMA R66, R86.reuse, R46, R67 ;  /* 0x0000002e56427223 */ /* 0x040fe20000000043 */
[----:B------:R-:W1:Y:S01]  /*4f60*/  LDS.128 R60, [R144.X4+UR5+0x640] ;  /* 0x00064005903c7984 */ /* 0x000e620008004c00 */
[----:B------:R-:W-:Y:S01]  /*4f70*/  FFMA R65, R85, R49, R64 ;  /* 0x0000003155417223 */ /* 0x000fe20000000040 */
[----:B------:R-:W-:Y:S01]  /*4f80*/  FFMA R64, R86, R54, R69 ;  /* 0x0000003656407223 */ /* 0x000fe20000000045 */
[C---:B------:R-:W-:Y:S01]  /*4f90*/  FFMA R161, R87.reuse, R47, R66 ;  /* 0x0000002f57a17223 */ /* 0x040fe20000000042 */
[----:B----4-:R-:W-:Y:S01]  /*4fa0*/  FFMA R84, R84, R56, R179 ;  /* 0x0000003854547223 */ /* 0x010fe200000000b3 */
[----:B------:R-:W-:Y:S01]  /*4fb0*/  FFMA R68, R86, R50, R65 ;  /* 0x0000003256447223 */ /* 0x000fe20000000041 */
[C---:B------:R-:W-:Y:S01]  /*4fc0*/  FFMA R159, R87.reuse, R55, R64 ;  /* 0x00000037579f7223 */ /* 0x040fe20000000040 */
[C---:B------:R-:W-:Y:S01]  /*4fd0*/  FFMA R66, R76.reuse, R48, R183 ;  /* 0x000000304c427223 */ /* 0x040fe200000000b7 */
[C---:B------:R-:W-:Y:S01]  /*4fe0*/  FFMA R64, R76.reuse, R44, R185 ;  /* 0x0000002c4c407223 */ /* 0x040fe200000000b9 */
[----:B------:R-:W-:Y:S01]  /*4ff0*/  FFMA R153, R87, R51, R68 ;  /* 0x0000003357997223 */ /* 0x000fe20000000044 */
[C---:B------:R-:W-:Y:S01]  /*5000*/  FFMA R68, R76.reuse, R56, R171 ;  /* 0x000000384c447223 */ /* 0x040fe200000000ab */
[----:B------:R-:W-:Y:S01]  /*5010*/  FFMA R76, R76, R52, R173 ;  /* 0x000000344c4c7223 */ /* 0x000fe200000000ad */
[C---:B------:R-:W-:Y:S01]  /*5020*/  FFMA R69, R77.reuse, R49, R66 ;  /* 0x000000314d457223 */ /* 0x040fe20000000042 */
        /* <DEDUP_REMOVED lines=44> */
[C---:B--2---:R-:W-:Y:S01]  /*52f0*/  FFMA R68, R64.reuse, R48, R117 ;  /* 0x0000003040447223 */ /* 0x044fe20000000075 */
        /* <DEDUP_REMOVED lines=16> */
[C---:B---3--:R-:W-:Y:S01]  /*5400*/  FFMA R62, R76.reuse, R52, R155 ;  /* 0x000000344c3e7223 */ /* 0x048fe2000000009b */
[----:B------:R-:W-:Y:S01]  /*5410*/  FFMA R64, R76, R48, R107 ;  /* 0x000000304c407223 */ /* 0x000fe2000000006b */
[----:B------:R-:W-:Y:S01]  /*5420*/  FFMA R167, R67, R47, R60 ;  /* 0x0000002f43a77223 */ /* 0x000fe2000000003c */
[----:B------:R-:W-:Y:S01]  /*5430*/  FFMA R86, R86, R58, R85 ;  /* 0x0000003a56567223 */ /* 0x000fe20000000055 */
[C---:B------:R-:W-:Y:S01]  /*5440*/  FFMA R60, R76.reuse, R44, R119 ;  /* 0x0000002c4c3c7223 */ /* 0x040fe20000000077 */
[C---:B------:R-:W-:Y:S01]  /*5450*/  FFMA R63, R77.reuse, R53, R62 ;  /* 0x000000354d3f7223 */ /* 0x040fe2000000003e */
[C---:B------:R-:W-:Y:S01]  /*5460*/  FFMA R61, R77.reuse, R49, R64 ;  /* 0x000000314d3d7223 */ /* 0x040fe20000000040 */
[----:B------:R-:W-:Y:S01]  /*5470*/  FFMA R76, R76, R56, R113 ;  /* 0x000000384c4c7223 */ /* 0x000fe20000000071 */
[-C--:B------:R-:W-:Y:S01]  /*5480*/  FFMA R66, R66, R54.reuse, R65 ;  /* 0x0000003642427223 */ /* 0x080fe20000000041 */
[----:B------:R-:W-:Y:S01]  /*5490*/  FFMA R65, R77, R45, R60 ;  /* 0x0000002d4d417223 */ /* 0x000fe2000000003c */
        /* <DEDUP_REMOVED lines=8> */
[----:B------:R-:W3:Y:S01]  /*5520*/  LDS.128 R60, [R149+0x250] ;  /* 0x00025000953c7984 */ /* 0x000ee20000000c00 */
[C---:B------:R-:W-:Y:S01]  /*5530*/  FFMA R155, R79.reuse, R47, R76 ;  /* 0x0000002f4f9b7223 */ /* 0x040fe2000000004c */
[C---:B-1----:R-:W-:Y:S01]  /*5540*/  FFMA R76, R88.reuse, R52, R99 ;  /* 0x00000034584c7223 */ /* 0x042fe20000000063 */
[C---:B------:R-:W-:Y:S01]  /*5550*/  FFMA R113, R79.reuse, R59, R78 ;  /* 0x0000003b4f717223 */ /* 0x040fe2000000004e */
[----:B------:R-:W1:Y:S01]  /*5560*/  LDS.128 R68, [R149+0x50] ;  /* 0x0000500095447984 */ /* 0x000e620000000c00 */
[C---:B------:R-:W-:Y:S01]  /*5570*/  FFMA R78, R88.reuse, R56, R97 ;  /* 0x00000038584e7223 */ /* 0x040fe20000000061 */
[C---:B------:R-:W-:Y:S01]  /*5580*/  FFMA R119, R79.reuse, R55, R92 ;  /* 0x000000374f777223 */ /* 0x040fe2000000005c */
[C---:B------:R-:W-:Y:S01]  /*5590*/  FFMA R92, R88.reuse, R48, R93 ;  /* 0x00000030585c7223 */ /* 0x040fe2000000005d */
[----:B------:R-:W4:Y:S01]  /*55a0*/  LDS.128 R64, [R149+0x450] ;  /* 0x0004500095407984 */ /* 0x000f220000000c00 */
[----:B------:R-:W-:Y:S01]  /*55b0*/  FFMA R107, R79, R51, R94 ;  /* 0x000000334f6b7223 */ /* 0x000fe2000000005e */
[C---:B------:R-:W-:Y:S01]  /*55c0*/  FFMA R93, R89.reuse, R57, R78 ;  /* 0x00000039595d7223 */ /* 0x040fe2000000004e */
[C---:B------:R-:W-:Y:S01]  /*55d0*/  FFMA R97, R89.reuse, R53, R76 ;  /* 0x0000003559617223 */ /* 0x040fe2000000004c */
[----:B------:R-:W-:Y:S01]  /*55e0*/  LDS.128 R72, [R149+0x650] ;  /* 0x0006500095487984 */ /* 0x000fe20000000c00 */
[----:B------:R-:W-:Y:S01]  /*55f0*/  FFMA R88, R88, R44, R95 ;  /* 0x0000002c58587223 */ /* 0x000fe2000000005f */
[C---:B------:R-:W-:Y:S01]  /*5600*/  FFMA R95, R89.reuse, R49, R92 ;  /* 0x00000031595f7223 */ /* 0x040fe2000000005c */
[C---:B------:R-:W-:Y:S01]  /*5610*/  FFMA R94, R90.reuse, R58, R93 ;  /* 0x0000003a5a5e7223 */ /* 0x040fe2000000005d */
[----:B------:R-:W4:Y:S01]  /*5620*/  LDS.128 R76, [R144.X4+UR5+0x250] ;  /* 0x00025005904c7984 */ /* 0x000f220008004c00 */
[----:B------:R-:W-:Y:S01]  /*5630*/  FFMA R89, R89, R45, R88 ;  /* 0x0000002d59597223 */ /* 0x000fe20000000058 */
[C---:B------:R-:W-:Y:S01]  /*5640*/  FFMA R92, R90.reuse, R50, R95 ;  /* 0x000000325a5c7223 */ /* 0x040fe2000000005f */
[----:B------:R-:W-:Y:S01]  /*5650*/  FFMA R88, R90, R54, R97 ;  /* 0x000000365a587223 */ /* 0x000fe20000000061 */
[----:B--2---:R-:W-:Y:S01]  /*5660*/  FFMA R44, R80, R44, R105 ;  /* 0x0000002c502c7223 */ /* 0x004fe20000000069 */
        /* <DEDUP_REMOVED lines=16> */
[----:B------:R-:W-:-:S02]  /*5770*/  FFMA R54, R82, R54, R53 ;  /* 0x0000003652367223 */ /* 0x000fc40000000035 */
[C---:B------:R-:W-:Y:S01]  /*5780*/  FFMA R101, R83.reuse, R51, R50 ;  /* 0x0000003353657223 */ /* 0x040fe20000000032 */
[----:B---3--:R-:W-:Y:S01]  /*5790*/  FFMA R46, R84, R60, R159 ;  /* 0x0000003c542e7223 */ /* 0x008fe2000000009f */
[----:B------:R-:W-:Y:S01]  /*57a0*/  FFMA R58, R82, R58, R57 ;  /* 0x0000003a523a7223 */ /* 0x000fe20000000039 */
[----:B------:R-:W-:Y:S01]  /*57b0*/  FFMA R105, R83, R55, R54 ;  /* 0x0000003753697223 */ /* 0x000fe20000000036 */
[C---:B-1----:R-:W-:Y:S01]  /*57c0*/  FFMA R44, R84.reuse, R68, R161 ;  /* 0x00000044542c7223 */ /* 0x042fe200000000a1 */
[----:B------:R-:W-:Y:S01]  /*57d0*/  FFMA R51, R85, R61, R46 ;  /* 0x0000003d55337223 */ /* 0x000fe2000000002e */
[----:B------:R-:W-:Y:S01]  /*57e0*/  FFMA R103, R83, R59, R58 ;  /* 0x0000003b53677223 */ /* 0x000fe2000000003a */
[----:B----4-:R-:W-:Y:S01]  /*57f0*/  FFMA R48, R84, R64, R153 ;  /* 0x0000004054307223 */ /* 0x010fe20000000099 */
[C---:B------:R-:W-:Y:S01]  /*5800*/  FFMA R53, R85.reuse, R69, R44 ;  /* 0x0000004555357223 */ /* 0x040fe2000000002c */
[----:B------:R-:W-:Y:S02]  /*5810*/  LDS.128 R80, [R144.X4+UR5+0x4650] ;  /* 0x0046500590507984 */ /* 0x000fe40008004c00 */
[----:B------:R-:W-:Y:S01]  /*5820*/  FFMA R49, R85, R65, R48 ;  /* 0x0000004155317223 */ /* 0x000fe20000000030 */
[C---:B------:R-:W-:Y:S01]  /*5830*/  FFMA R48, R86.reuse, R62, R51 ;  /* 0x0000003e56307223 */ /* 0x040fe20000000033 */
[----:B------:R-:W1:Y:S01]  /*5840*/  LDS.128 R44, [R144.X4+UR5+0x650] ;  /* 0x00065005902c7984 */ /* 0x000e620008004c00 */
[C---:B------:R-:W-:Y:S01]  /*5850*/  FFMA R50, R86.reuse, R70, R53 ;  /* 0x0000004656327223 */ /* 0x040fe20000000035 */
[----:B------:R-:W-:Y:S01]  /*5860*/  FFMA R52, R86, R66, R49 ;  /* 0x0000004256347223 */ /* 0x000fe20000000031 */
[C---:B------:R-:W-:Y:S01]  /*5870*/  FFMA R193, R87.reuse, R63, R48 ;  /* 0x0000003f57c17223 */ /* 0x040fe20000000030 */
        /* <DEDUP_REMOVED lines=12> */
[----:B------:R-:W-:Y:S01]  /*5940*/  FFMA R54, R78, R74, R55 ;  /* 0x0000004a4e367223 */ /* 0x000fe20000000037 */
[----:B------:R-:W-:Y:S01]  /*5950*/  FFMA R84, R84, R72, R163 ;  /* 0x0000004854547223 */ /* 0x000fe200000000a3 */
[C---:B------:R-:W-:Y:S01]  /*5960*/  FFMA R52, R78.reuse, R70, R77 ;  /* 0x000000464e347223 */ /* 0x040fe2000000004d */
[----:B------:R-:W-:Y:S01]  /*5970*/  FFMA R78, R78, R62, R57 ;  /* 0x0000003e4e4e7223 */ /* 0x000fe20000000039 */
[C---:B------:R-:W-:Y:S01]  /*5980*/  FFMA R171, R79.reuse, R75, R54 ;  /* 0x0000004b4fab7223 */ /* 0x040fe20000000036 */
[C---:B------:R-:W-:Y:S01]  /*5990*/  FFMA R179, R79.reuse, R67, R56 ;  /* 0x000000434fb37223 */ /* 0x040fe20000000038 */
[C---:B------:R-:W-:Y:S01]  /*59a0*/  FFMA R177, R79.reuse, R71, R52 ;  /* 0x000000474fb17223 */ /* 0x040fe20000000034 */
[----:B------:R-:W-:Y:S01]  /*59b0*/  FFMA R197, R79, R63, R78 ;  /* 0x0000003f4fc57223 */ /* 0x000fe2000000004e */
[C---:B--2---:R-:W-:Y:S01]  /*59c0*/  FFMA R54, R88.reuse, R64, R175 ;  /* 0x0000004058367223 */ /* 0x044fe200000000af */
        /* <DEDUP_REMOVED lines=75> */
[----:B------:R-:W-:Y:S01]  /*5e80*/  FFMA R119, R79, R67, R94 ;  /* 0x000000434f777223 */ /* 0x000fe2000000005e */
[C---:B------:R-:W-:Y:S01]  /*5e90*/  FFMA R93, R89.reuse, R73, R78 ;  /* 0x00000049595d7223 */ /* 0x040fe2000000004e */
[C---:B------:R-:W-:Y:S01]  /*5ea0*/  FFMA R97, R89.reuse, R69, R76 ;  /* 0x0000004559617223 */ /* 0x040fe2000000004c */
[----:B------:R-:W-:Y:S01]  /*5eb0*/  LDS.128 R56, [R149+0x660] ;  /* 0x0006600095387984 */ /* 0x000fe20000000c00 */
[C---:B------:R-:W-:Y:S01]  /*5ec0*/  FFMA R95, R89.reuse, R65, R92 ;  /* 0x00000041595f7223 */ /* 0x040fe2000000005c */
[----:B------:R-:W-:Y:S01]  /*5ed0*/  FFMA R89, R89, R61, R88 ;  /* 0x0000003d59597223 */ /* 0x000fe20000000058 */
[C---:B------:R-:W-:Y:S01]  /*5ee0*/  FFMA R94, R90.reuse, R74, R93 ;  /* 0x0000004a5a5e7223 */ /* 0x040fe2000000005d */
[----:B------:R-:W4:Y:S01]  /*5ef0*/  LDS.128 R76, [R144.X4+UR5+0x260] ;  /* 0x00026005904c7984 */ /* 0x000f220008004c00 */
[C---:B------:R-:W-:Y:S01]  /*5f00*/  FFMA R92, R90.reuse, R66, R95 ;  /* 0x000000425a5c7223 */ /* 0x040fe2000000005f */
        /* <DEDUP_REMOVED lines=8> */
[C---:B------:R-:W-:Y:S01]  /*5f90*/  FFMA R64, R80.reuse, R64, R101 ;  /* 0x0000004050407223 */ /* 0x040fe20000000065 */
[----:B------:R-:W4:Y:S01]  /*5fa0*/  LDS.128 R88, [R144.X4+UR5+0x460] ;  /* 0x0004600590587984 */ /* 0x000f220008004c00 */
        /* <DEDUP_REMOVED lines=25> */
[C---:B----4-:R-:W-:Y:S01]  /*6140*/  FFMA R64, R76.reuse, R44, R197 ;  /* 0x0000002c4c407223 */ /* 0x050fe200000000c5 */
        /* <DEDUP_REMOVED lines=69> */
[C---:B---3--:R-:W-:Y:S01]  /*65a0*/  FFMA R62, R76.reuse, R52, R155 ;  /* 0x000000344c3e7223 */ /* 0x048fe2000000009b */
[C---:B------:R-:W-:Y:S01]  /*65b0*/  FFMA R60, R76.reuse, R44, R107 ;  /* 0x0000002c4c3c7223 */ /* 0x040fe2000000006b */
        /* <DEDUP_REMOVED lines=8> */
[----:B------:R-:W-:Y:S01]  /*6640*/  FFMA R111, R67, R47, R66 ;  /* 0x0000002f436f7223 */ /* 0x000fe20000000042 */
[C---:B------:R-:W-:Y:S01]  /*6650*/  FFMA R76, R78.reuse, R54, R63 ;  /* 0x000000364e4c7223 */ /* 0x040fe2000000003f */
[C---:B------:R-:W-:Y:S01]  /*6660*/  FFMA R92, R78.reuse, R46, R65 ;  /* 0x0000002e4e5c7223 */ /* 0x040fe20000000041 */
[C---:B------:R-:W-:Y:S01]  /*6670*/  FFMA R94, R78.reuse, R50, R61 ;  /* 0x000000324e5e7223 */ /* 0x040fe2000000003d */
[----:B------:R-:W-:Y:S01]  /*6680*/  LDS.128 R84, [R144.X4+UR5+0x70] ;  /* 0x0000700590547984 */ /* 0x000fe20008004c00 */
[----:B------:R-:W-:Y:S01]  /*6690*/  FFMA R78, R78, R58, R77 ;  /* 0x0000003a4e4e7223 */ /* 0x000fe2000000004d */
[C---:B------:R-:W-:Y:S01]  /*66a0*/  FFMA R155, R79.reuse, R55, R76 ;  /* 0x000000374f9b7223 */ /* 0x040fe2000000004c */
[C---:B-1----:R-:W-:Y:S01]  /*66b0*/  FFMA R76, R88.reuse, R52, R99 ;  /* 0x00000034584c7223 */ /* 0x042fe20000000063 */
[----:B------:R-:W1:Y:S01]  /*66c0*/  LDS.128 R60, [R149+0x270] ;  /* 0x00027000953c7984 */ /* 0x000e620000000c00 */
[C---:B------:R-:W-:Y:S01]  /*66d0*/  FFMA R113, R79.reuse, R59, R78 ;  /* 0x0000003b4f717223 */ /* 0x040fe2000000004e */
[C---:B------:R-:W-:Y:S01]  /*66e0*/  FFMA R78, R88.reuse, R56, R97 ;  /* 0x00000038584e7223 */ /* 0x040fe20000000061 */
[C---:B------:R-:W-:Y:S01]  /*66f0*/  FFMA R119, R79.reuse, R47, R92 ;  /* 0x0000002f4f777223 */ /* 0x040fe2000000005c */
[----:B------:R-:W2:Y:S01]  /*6700*/  LDS.128 R64, [R149+0x70] ;  /* 0x0000700095407984 */ /* 0x000ea20000000c00 */
[C---:B------:R-:W-:Y:S01]  /*6710*/  FFMA R92, R88.reuse, R48, R95 ;  /* 0x00000030585c7223 */ /* 0x040fe2000000005f */
[----:B------:R-:W-:Y:S01]  /*6720*/  FFMA R88, R88, R44, R93 ;  /* 0x0000002c58587223 */ /* 0x000fe2000000005d */
[----:B------:R-:W-:Y:S01]  /*6730*/  FFMA R107, R79, R51, R94 ;  /* 0x000000334f6b7223 */ /* 0x000fe2000000005e */
[----:B------:R-:W3:Y:S01]  /*6740*/  LDS.128 R68, [R149+0x470] ;  /* 0x0004700095447984 */ /* 0x000ee20000000c00 */
[C---:B------:R-:W-:Y:S01]  /*6750*/  FFMA R93, R89.reuse, R57, R78 ;  /* 0x00000039595d7223 */ /* 0x040fe2000000004e */
[C---:B------:R-:W-:Y:S01]  /*6760*/  FFMA R97, R89.reuse, R53, R76 ;  /* 0x0000003559617223 */ /* 0x040fe2000000004c */
[C---:B------:R-:W-:Y:S01]  /*6770*/  FFMA R95, R89.reuse, R49, R92 ;  /* 0x00000031595f7223 */ /* 0x040fe2000000005c */
[----:B------:R-:W4:Y:S01]  /*6780*/  LDS.128 R76, [R144.X4+UR5+0x270] ;  /* 0x00027005904c7984 */ /* 0x000f220008004c00 */
[----:B------:R-:W-:Y:S01]  /*6790*/  FFMA R89, R89, R45, R88 ;  /* 0x0000002d59597223 */ /* 0x000fe20000000058 */
[C---:B------:R-:W-:Y:S01]  /*67a0*/  FFMA R94, R90.reuse, R58, R93 ;  /* 0x0000003a5a5e7223 */ /* 0x040fe2000000005d */
[C---:B------:R-:W-:Y:S01]  /*67b0*/  FFMA R92, R90.reuse, R50, R95 ;  /* 0x000000325a5c7223 */ /* 0x040fe2000000005f */
[----:B------:R-:W4:Y:S01]  /*67c0*/  LDS.128 R72, [R149+0x670] ;  /* 0x0006700095487984 */ /* 0x000f220000000c00 */
        /* <DEDUP_REMOVED lines=20> */
[----:B------:R-:W-:Y:S01]  /*6910*/  FFMA R58, R82, R58, R57 ;  /* 0x0000003a523a7223 */ /* 0x000fe20000000039 */
[C---:B------:R-:W-:Y:S01]  /*6920*/  FFMA R115, R83.reuse, R55, R54 ;  /* 0x0000003753737223 */ /* 0x040fe20000000036 */
[C---:B-1----:R-:W-:Y:S02]  /*6930*/  FFMA R46, R84.reuse, R60, R167 ;  /* 0x0000003c542e7223 */ /* 0x042fe400000000a7 */
[----:B------:R-:W-:Y:S01]  /*6940*/  FFMA R103, R83, R59, R58 ;  /* 0x0000003b53677223 */ /* 0x000fe2000000003a */
[C---:B--2---:R-:W-:Y:S01]  /*6950*/  FFMA R44, R84.reuse, R64, R185 ;  /* 0x00000040542c7223 */ /* 0x044fe200000000b9 */
[C---:B------:R-:W-:Y:S01]  /*6960*/  FFMA R51, R85.reuse, R61, R46 ;  /* 0x0000003d55337223 */ /* 0x040fe2000000002e */
[----:B------:R-:W-:Y:S01]  /*6970*/  LDS.128 R80, [R144.X4+UR5+0x4670] ;  /* 0x0046700590507984 */ /* 0x000fe20008004c00 */
[----:B---3--:R-:W-:Y:S01]  /*6980*/  FFMA R48, R84, R68, R165 ;  /* 0x0000004454307223 */ /* 0x008fe200000000a5 */
[----:B------:R-:W-:-:S02]  /*6990*/  FFMA R53, R85, R65, R44 ;  /* 0x0000004155357223 */ /* 0x000fc4000000002c */
[----:B------:R-:W1:Y:S01]  /*69a0*/  LDS.128 R44, [R144.X4+UR5+0x670] ;  /* 0x00067005902c7984 */ /* 0x000e620008004c00 */
[----:B------:R-:W-:Y:S01]  /*69b0*/  FFMA R49, R85, R69, R48 ;  /* 0x0000004555317223 */ /* 0x000fe20000000030 */
[C---:B------:R-:W-:Y:S01]  /*69c0*/  FFMA R48, R86.reuse, R62, R51 ;  /* 0x0000003e56307223 */ /* 0x040fe20000000033 */
[C---:B------:R-:W-:Y:S02]  /*69d0*/  FFMA R50, R86.reuse, R66, R53 ;  /* 0x0000004256327223 */ /* 0x040fe40000000035 */
[----:B------:R-:W-:Y:S01]  /*69e0*/  FFMA R52, R86, R70, R49 ;  /* 0x0000004656347223 */ /* 0x000fe20000000031 */
[-C--:B------:R-:W-:Y:S01]  /*69f0*/  FFMA R185, R63, R87.reuse, R48 ;  /* 0x000000573fb97223 */ /* 0x080fe20000000030 */
[-C--:B------:R-:W-:Y:S01]  /*6a00*/  FFMA R167, R67, R87.reuse, R50 ;  /* 0x0000005743a77223 */ /* 0x080fe20000000032 */
[C---:B----4-:R-:W-:Y:S01]  /*6a10*/  FFMA R50, R76.reuse, R68, R177 ;  /* 0x000000444c327223 */ /* 0x050fe200000000b1 */
        /* <DEDUP_REMOVED lines=14> */
[-C--:B------:R-:W-:Y:S01]  /*6b00*/  FFMA R179, R71, R79.reuse, R54 ;  /* 0x0000004f47b37223 */ /* 0x080fe20000000036 */
[-C--:B------:R-:W-:Y:S01]  /*6b10*/  FFMA R177, R75, R79.reuse, R56 ;  /* 0x0000004f4bb17223 */ /* 0x080fe20000000038 */
[-C--:B------:R-:W-:Y:S01]  /*6b20*/  FFMA R171, R67, R79.reuse, R52 ;  /* 0x0000004f43ab7223 */ /* 0x080fe20000000034 */
        /* <DEDUP_REMOVED lines=15> */
[-C--:B------:R-:W-:Y:S01]  /*6c20*/  FFMA R169, R71, R91.reuse, R54 ;  /* 0x0000005b47a97223 */ /* 0x080fe20000000036 */
[-C--:B------:R-:W-:Y:S01]  /*6c30*/  FFMA R173, R75, R91.reuse, R56 ;  /* 0x0000005b4bad7223 */ /* 0x080fe20000000038 */
[-C--:B------:R-:W-:Y:S01]  /*6c40*/  FFMA R175, R67, R91.reuse, R52 ;  /* 0x0000005b43af7223 */ /* 0x080fe20000000034 */
        /* <DEDUP_REMOVED lines=14> */
[-C--:B------:R-:W-:Y:S01]  /*6d30*/  FFMA R163, R63, R47.reuse, R44 ;  /* 0x0000002f3fa37223 */ /* 0x080fe2000000002c */
[-C--:B------:R-:W-:Y:S01]  /*6d40*/  FFMA R159, R71, R47.reuse, R52 ;  /* 0x0000002f479f7223 */ /* 0x080fe20000000034 */
[C---:B--2---:R-:W-:Y:S01]  /*6d50*/  FFMA R52, R48.reuse, R68, R109 ;  /* 0x0000004430347223 */ /* 0x044fe2000000006d */
[-C--:B------:R-:W-:Y:S01]  /*6d60*/  FFMA R157, R67, R47.reuse, R46 ;  /* 0x0000002f439d7223 */ /* 0x080fe2000000002e */
        /* <DEDUP_REMOVED lines=12> */
[-C--:B------:R-:W-:Y:S01]  /*6e30*/  FFMA R109, R75, R51.reuse, R46 ;  /* 0x000000334b6d7223 */ /* 0x080fe2000000002e */
[-C--:B------:R-:W-:Y:S01]  /*6e40*/  FFMA R117, R71, R51.reuse, R48 ;  /* 0x0000003347757223 */ /* 0x080fe20000000030 */
[C---:B---3--:R-:W-:Y:S01]  /*6e50*/  FFMA R46, R76.reuse, R64, R155 ;  /* 0x000000404c2e7223 */ /* 0x048fe2000000009b */
        /* <DEDUP_REMOVED lines=17> */
[-C--:B------:R-:W-:Y:S01]  /*6f70*/  FFMA R155, R67, R79.reuse, R76 ;  /* 0x0000004f439b7223 */ /* 0x080fe2000000004c */
[C---:B-1----:R-:W-:Y:S01]  /*6f80*/  FFMA R76, R88.reuse, R64, R99 ;  /* 0x00000040584c7223 */ /* 0x042fe20000000063 */
[-C--:B------:R-:W-:Y:S01]  /*6f90*/  FFMA R113, R71, R79.reuse, R78 ;  /* 0x0000004f47717223 */ /* 0x080fe2000000004e */
[----:B------:R-:W1:Y:S01]  /*6fa0*/  LDS.128 R52, [R149+0x80] ;  /* 0x0000800095347984 */ /* 0x000e620000000c00 */
[C---:B------:R-:W-:Y:S01]  /*6fb0*/  FFMA R78, R88.reuse, R72, R95 ;  /* 0x00000048584e7223 */ /* 0x040fe2000000005f */
[-C--:B------:R-:W-:Y:S01]  /*6fc0*/  FFMA R119, R63, R79.reuse, R92 ;  /* 0x0000004f3f777223 */ /* 0x080fe2000000005c */
        /* <DEDUP_REMOVED lines=15> */
[-C--:B------:R-:W-:Y:S01]  /*70c0*/  FFMA R97, R75, R91.reuse, R92 ;  /* 0x0000005b4b617223 */ /* 0x080fe2000000005c */
[-C--:B------:R-:W-:Y:S01]  /*70d0*/  FFMA R93, R71, R91.reuse, R94 ;  /* 0x0000005b475d7223 */ /* 0x080fe2000000005e */
[-C--:B------:R-:W-:Y:S01]  /*70e0*/  FFMA R95, R63, R91.reuse, R88 ;  /* 0x0000005b3f5f7223 */ /* 0x080fe20000000058 */
        /* <DEDUP_REMOVED lines=13> */
[-C--:B------:R-:W-:Y:S01]  /*71c0*/  FFMA R115, R67, R83.reuse, R66 ;  /* 0x0000005343737223 */ /* 0x080fe20000000042 */
        /* <DEDUP_REMOVED lines=14> */
[-C--:B------:R-:W-:Y:S01]  /*72b0*/  FFMA R189, R47, R87.reuse, R64 ;  /* 0x000000572fbd7223 */ /* 0x080fe20000000040 */
[C---:B----4-:R-:W-:Y:S01]  /*72c0*/  FFMA R64, R76.reuse, R44, R183 ;  /* 0x0000002c4c407223 */ /* 0x050fe200000000b7 */
[-C--:B------:R-:W-:Y:S01]  /*72d0*/  FFMA R187, R55, R87.reuse, R66 ;  /* 0x0000005737bb7223 */ /* 0x080fe20000000042 */
        /* <DEDUP_REMOVED lines=112> */
[----:B------:R-:W4:Y:S01]  /*79e0*/  LDS.128 R88, [R144.X4+UR5+0x490] ;  /* 0x0004900590587984 */ /* 0x000f220008004c00 */
        /* <DEDUP_REMOVED lines=128> */
[----:B------:R-:W-:Y:S01]  /*81f0*/  FFMA R89, R89, R61, R88 ;  /* 0x0000003d59597223 */ /* 0x000fe20000000058 */
[----:B------:R-:W-:Y:S01]  /*8200*/  FFMA R92, R90, R66, R95 ;  /* 0x000000425a5c7223 */ /* 0x000fe2000000005f */
[----:B------:R-:W-:Y:S01]  /*8210*/  FFMA R60, R80, R60, R105 ;  /* 0x0000003c503c7223 */ /* 0x000fe20000000069 */
[-C--:B------:R-:W-:Y:S01]  /*8220*/  FFMA R95, R75, R91.reuse, R94 ;  /* 0x0000005b4b5f7223 */ /* 0x080fe2000000005e */
[C---:B------:R-:W-:Y:S01]  /*8230*/  FFMA R88, R90.reuse, R62, R89 ;  /* 0x0000003e5a587223 */ /* 0x040fe20000000059 */
[----:B------:R-:W-:Y:S01]  /*8240*/  FFMA R90, R90, R70, R97 ;  /* 0x000000465a5a7223 */ /* 0x000fe20000000061 */
[----:B------:R-:W-:Y:S01]  /*8250*/  FFMA R93, R67, R91, R92 ;  /* 0x0000005b435d7223 */ /* 0x000fe2000000005c */
[----:B------:R-:W-:Y:S01]  /*8260*/  FFMA R61, R81, R61, R60 ;  /* 0x0000003d513d7223 */ /* 0x000fe2000000003c */
[-C--:B------:R-:W-:Y:S01]  /*8270*/  FFMA R97, R63, R91.reuse, R88 ;  /* 0x0000005b3f617223 */ /* 0x080fe20000000058 */
[----:B------:R-:W-:Y:S01]  /*8280*/  FFMA R99, R71, R91, R90 ;  /* 0x0000005b47637223 */ /* 0x000fe2000000005a */
[----:B------:R-:W-:Y:S01]  /*8290*/  FFMA R64, R80, R64, R101 ;  /* 0x0000004050407223 */ /* 0x000fe20000000065 */
        /* <DEDUP_REMOVED lines=23> */
[----:B------:R-:W-:Y:S01]  /*8410*/  FFMA R66, R86, R54, R69 ;  /* 0x0000003656427223 */ /* 0x000fe20000000045 */
[----:B----4-:R-:W-:Y:S01]  /*8420*/  FFMA R84, R84, R56, R187 ;  /* 0x0000003854547223 */ /* 0x010fe200000000bb */
[----:B------:R-:W-:Y:S01]  /*8430*/  FFMA R68, R86, R50, R65 ;  /* 0x0000003256447223 */ /* 0x000fe20000000041 */
[-C--:B------:R-:W-:Y:S01]  /*8440*/  FFMA R181, R47, R87.reuse, R64 ;  /* 0x000000572fb57223 */ /* 0x080fe20000000040 */
[-C--:B------:R-:W-:Y:S01]  /*8450*/  FFMA R187, R55, R87.reuse, R66 ;  /* 0x0000005737bb7223 */ /* 0x080fe20000000042 */
        /* <DEDUP_REMOVED lines=29> */
[-C--:B------:R-:W-:Y:S01]  /*8630*/  FFMA R70, R90, R58.reuse, R71 ;  /* 0x0000003a5a467223 */ /* 0x080fe20000000047 */
        /* <DEDUP_REMOVED lines=36> */
[-C--:B------:R-:W-:Y:S01]  /*8880*/  FFMA R157, R51, R67.reuse, R64 ;  /* 0x00000043339d7223 */ /* 0x080fe20000000040 */
[-C--:B------:R-:W-:Y:S01]  /*8890*/  FFMA R109, R59, R67.reuse, R62 ;  /* 0x000000433b6d7223 */ /* 0x080fe2000000003e */
[C---:B---3--:R-:W-:Y:S01]  /*88a0*/  FFMA R62, R76.reuse, R52, R113 ;  /* 0x000000344c3e7223 */ /* 0x048fe20000000071 */
[C---:B------:R-:W-:Y:S01]  /*88b0*/  FFMA R64, R76.reuse, R56, R111 ;  /* 0x000000384c407223 */ /* 0x040fe2000000006f */
        /* <DEDUP_REMOVED lines=8> */
[----:B------:R-:W-:Y:S01]  /*8940*/  FFMA R77, R77, R49, R76 ;  /* 0x000000314d4d7223 */ /* 0x000fe2000000004c */
        /* <DEDUP_REMOVED lines=12> */
[----:B------:R-:W-:Y:S01]  /*8a10*/  FFMA R107, R55, R79, R92 ;  /* 0x0000004f376b7223 */ /* 0x000fe2000000005c */
[----:B------:R-:W3:Y:S01]  /*8a20*/  LDS.128 R64, [R149+0x6b0] ;  /* 0x0006b00095407984 */ /* 0x000ee20000000c00 */
[C---:B------:R-:W-:Y:S01]  /*8a30*/  FFMA R95, R89.reuse, R57, R78 ;  /* 0x00000039595f7223 */ /* 0x040fe2000000004e */
[C---:B------:R-:W-:Y:S01]  /*8a40*/  FFMA R97, R89.reuse, R53, R76 ;  /* 0x0000003559617223 */ /* 0x040fe2000000004c */
[C---:B------:R-:W-:Y:S01]  /*8a50*/  FFMA R92, R88.reuse, R48, R93 ;  /* 0x00000030585c7223 */ /* 0x040fe2000000005d */
[----:B------:R-:W4:Y:S01]  /*8a60*/  LDS.128 R76, [R144.X4+UR5+0x2b0] ;  /* 0x0002b005904c7984 */ /* 0x000f220008004c00 */
[-C--:B------:R-:W-:Y:S01]  /*8a70*/  FFMA R88, R88, R44.reuse, R99 ;  /* 0x0000002c58587223 */ /* 0x080fe20000000063 */
[----:B------:R-:W-:Y:S01]  /*8a80*/  FFMA R44, R80, R44, R115 ;  /* 0x0000002c502c7223 */ /* 0x000fe20000000073 */
[C---:B------:R-:W-:Y:S01]  /*8a90*/  FFMA R93, R89.reuse, R49, R92 ;  /* 0x00000031595d7223 */ /* 0x040fe2000000005c */
[----:B------:R-:W4:Y:S01]  /*8aa0*/  LDS.128 R72, [R149+0x4b0] ;  /* 0x0004b00095487984 */ /* 0x000f220000000c00 */
[----:B------:R-:W-:Y:S01]  /*8ab0*/  FFMA R89, R89, R45, R88 ;  /* 0x0000002d59597223 */ /* 0x000fe20000000058 */
[C---:B------:R-:W-:Y:S01]  /*8ac0*/  FFMA R92, R90.reuse, R58, R95 ;  /* 0x0000003a5a5c7223 */ /* 0x040fe2000000005f */
[C---:B------:R-:W-:Y:S01]  /*8ad0*/  FFMA R94, R90.reuse, R50, R93 ;  /* 0x000000325a5e7223 */ /* 0x040fe2000000005d */
        /* <DEDUP_REMOVED lines=116> */
[----:B------:R-:W-:Y:S01]  /*9220*/  FFMA R117, R71, R51, R50 ;  /* 0x0000003347757223 */ /* 0x000fe20000000032 */
[C---:B------:R-:W-:Y:S01]  /*9230*/  FFMA R76, R78.reuse, R62, R49 ;  /* 0x0000003e4e4c7223 */ /* 0x040fe20000000031 */
[----:B------:R-:W-:Y:S01]  /*9240*/  LDS.128 R84, [R144.X4+UR5+0xc0] ;  /* 0x0000c00590547984 */ /* 0x000fe20008004c00 */
[----:B------:R-:W-:Y:S01]  /*9250*/  FFMA R78, R78, R66, R77 ;  /* 0x000000424e4e7223 */ /* 0x000fe2000000004d */
[-C--:B------:R-:W-:Y:S01]  /*9260*/  FFMA R107, R75, R79.reuse, R94 ;  /* 0x0000004f4b6b7223 */ /* 0x080fe2000000005e */
[-C--:B------:R-:W-:Y:S01]  /*9270*/  FFMA R119, R63, R79.reuse, R76 ;  /* 0x0000004f3f777223 */ /* 0x080fe2000000004c */
[----:B------:R-:W2:Y:S01]  /*9280*/  LDS.128 R44, [R149+0x6c0] ;  /* 0x0006c000952c7984 */ /* 0x000ea20000000c00 */
[-C--:B------:R-:W-:Y:S01]  /*9290*/  FFMA R113, R67, R79.reuse, R78 ;  /* 0x0000004f43717223 */ /* 0x080fe2000000004e */
[C---:B-1----:R-:W-:Y:S01]  /*92a0*/  FFMA R78, R88.reuse, R72, R97 ;  /* 0x00000048584e7223 */ /* 0x042fe20000000061 */
[C---:B------:R-:W-:Y:S01]  /*92b0*/  FFMA R76, R88.reuse, R68, R95 ;  /* 0x00000044584c7223 */ /* 0x040fe2000000005f */
[----:B------:R-:W1:Y:S01]  /*92c0*/  LDS.128 R52, [R149+0x2c0] ;  /* 0x0002c00095347984 */ /* 0x000e620000000c00 */
[----:B------:R-:W-:Y:S01]  /*92d0*/  FFMA R111, R71, R79, R92 ;  /* 0x0000004f476f7223 */ /* 0x000fe2000000005c */
[C---:B------:R-:W-:Y:S01]  /*92e0*/  FFMA R95, R89.reuse, R73, R78 ;  /* 0x00000049595f7223 */ /* 0x040fe2000000004e */
[C---:B------:R-:W-:Y:S01]  /*92f0*/  FFMA R97, R89.reuse, R69, R76 ;  /* 0x0000004559617223 */ /* 0x040fe2000000004c */
[----:B------:R-:W3:Y:S01]  /*9300*/  LDS.128 R48, [R149+0x4c0] ;  /* 0x0004c00095307984 */ /* 0x000ee20000000c00 */
[C---:B------:R-:W-:Y:S01]  /*9310*/  FFMA R92, R88.reuse, R64, R93 ;  /* 0x00000040585c7223 */ /* 0x040fe2000000005d */
[-C--:B------:R-:W-:Y:S01]  /*9320*/  FFMA R88, R88, R60.reuse, R99 ;  /* 0x0000003c58587223 */ /* 0x080fe20000000063 */
[----:B------:R-:W-:Y:S01]  /*9330*/  FFMA R60, R80, R60, R115 ;  /* 0x0000003c503c7223 */ /* 0x000fe20000000073 */
[----:B------:R-:W4:Y:S01]  /*9340*/  LDS.128 R56, [R149+0xc0] ;  /* 0x0000c00095387984 */ /* 0x000f220000000c00 */
[C---:B------:R-:W-:Y:S01]  /*9350*/  FFMA R93, R89.reuse, R65, R92 ;  /* 0x00000041595d7223 */ /* 0x040fe2000000005c */
[----:B------:R-:W-:Y:S01]  /*9360*/  FFMA R89, R89, R61, R88 ;  /* 0x0000003d59597223 */ /* 0x000fe20000000058 */
[C---:B------:R-:W-:Y:S01]  /*9370*/  FFMA R92, R90.reuse, R74, R95 ;  /* 0x0000004a5a5c7223 */ /* 0x040fe2000000005f */
[----:B------:R-:W4:Y:S01]  /*9380*/  LDS.128 R76, [R144.X4+UR5+0x2c0] ;  /* 0x0002c005904c7984 */ /* 0x000f220008004c00 */
        /* <DEDUP_REMOVED lines=20> */
[----:B------:R-:W-:Y:S01]  /*94d0*/  FFMA R74, R82, R74, R73 ;  /* 0x0000004a524a7223 */ /* 0x000fe20000000049 */
[-C--:B------:R-:W-:Y:S01]  /*94e0*/  FFMA R105, R71, R83.reuse, R70 ;  /* 0x0000005347697223 */ /* 0x080fe20000000046 */
[C---:B--2---:R-:W-:Y:S02]  /*94f0*/  FFMA R62, R84.reuse, R44, R181 ;  /* 0x0000002c543e7223 */ /* 0x044fe400000000b5 */
[----:B------:R-:W-:Y:S01]  /*9500*/  FFMA R103, R75, R83, R74 ;  /* 0x000000534b677223 */ /* 0x000fe2000000004a */
[C---:B-1----:R-:W-:Y:S01]  /*9510*/  FFMA R60, R84.reuse, R52, R179 ;  /* 0x00000034543c7223 */ /* 0x042fe200000000b3 */
[C---:B------:R-:W-:Y:S01]  /*9520*/  FFMA R65, R85.reuse, R45, R62 ;  /* 0x0000002d55417223 */ /* 0x040fe2000000003e */
[----:B------:R-:W-:Y:S01]  /*9530*/  LDS.128 R80, [R144.X4+UR5+0x46c0] ;  /* 0x0046c00590507984 */ /* 0x000fe20008004c00 */
[----:B---3--:R-:W-:Y:S01]  /*9540*/  FFMA R64, R84, R48, R187 ;  /* 0x0000003054407223 */ /* 0x008fe200000000bb */
[C---:B------:R-:W-:Y:S01]  /*9550*/  FFMA R69, R85.reuse, R53, R60 ;  /* 0x0000003555457223 */ /* 0x040fe2000000003c */
[-C--:B------:R-:W-:Y:S01]  /*9560*/  FFMA R68, R46, R86.reuse, R65 ;  /* 0x000000562e447223 */ /* 0x080fe20000000041 */
[----:B------:R-:W1:Y:S01]  /*9570*/  LDS.128 R60, [R144.X4+UR5+0x6c0] ;  /* 0x0006c005903c7984 */ /* 0x000e620008004c00 */
[----:B------:R-:W-:Y:S01]  /*9580*/  FFMA R67, R85, R49, R64 ;  /* 0x0000003155437223 */ /* 0x000fe20000000040 */
[----:B------:R-:W-:Y:S01]  /*9590*/  FFMA R64, R54, R86, R69 ;  /* 0x0000005636407223 */ /* 0x000fe20000000045 */
[----:B----4-:R-:W-:Y:S01]  /*95a0*/  FFMA R84, R84, R56, R165 ;  /* 0x0000003854547223 */ /* 0x010fe200000000a5 */
[C---:B------:R-:W-:Y:S01]  /*95b0*/  FFMA R165, R87.reuse, R47, R68 ;  /* 0x0000002f57a57223 */ /* 0x040fe20000000044 */
        /* <DEDUP_REMOVED lines=10> */
[----:B------:R-:W-:Y:S01]  /*9660*/  FFMA R77, R77, R53, R76 ;  /* 0x000000354d4d7223 */ /* 0x000fe2000000004c */
[----:B------:R-:W2:Y:S01]  /*9670*/  LDS.128 R64, [R144.X4+UR5+0x40c0] ;  /* 0x0040c00590407984 */ /* 0x000ea20008004c00 */
        /* <DEDUP_REMOVED lines=17> */
[-C--:B------:R-:W-:Y:S01]  /*9790*/  FFMA R72, R46, R90.reuse, R69 ;  /* 0x0000005a2e487223 */ /* 0x080fe20000000045 */
[-C--:B------:R-:W-:Y:S01]  /*97a0*/  FFMA R70, R50, R90.reuse, R71 ;  /* 0x0000005a32467223 */ /* 0x080fe20000000047 */
[----:B------:R-:W-:Y:S01]  /*97b0*/  FFMA R85, R85, R57, R84 ;  /* 0x0000003955557223 */ /* 0x000fe20000000054 */
[-C--:B------:R-:W-:Y:S01]  /*97c0*/  FFMA R68, R54, R90.reuse, R89 ;  /* 0x0000005a36447223 */ /* 0x080fe20000000059 */
        /* <DEDUP_REMOVED lines=14> */
[-C--:B------:R-:W-:Y:S01]  /*98b0*/  FFMA R60, R58, R62.reuse, R73 ;  /* 0x0000003e3a3c7223 */ /* 0x080fe20000000049 */
[-C--:B------:R-:W-:Y:S01]  /*98c0*/  FFMA R70, R46, R62.reuse, R69 ;  /* 0x0000003e2e467223 */ /* 0x080fe20000000045 */
[-C--:B------:R-:W-:Y:S01]  /*98d0*/  FFMA R68, R50, R62.reuse, R71 ;  /* 0x0000003e32447223 */ /* 0x080fe20000000047 */
[----:B------:R-:W-:Y:S01]  /*98e0*/  FFMA R62, R54, R62, R61 ;  /* 0x0000003e363e7223 */ /* 0x000fe2000000003d */
[C---:B------:R-:W-:Y:S01]  /*98f0*/  FFMA R163, R63.reuse, R59, R60 ;  /* 0x0000003b3fa37223 */ /* 0x040fe2000000003c */
        /* <DEDUP_REMOVED lines=11> */
[-C--:B------:R-:W-:Y:S01]  /*99b0*/  FFMA R64, R46, R66.reuse, R61 ;  /* 0x000000422e407223 */ /* 0x080fe2000000003d */
[-C--:B------:R-:W-:Y:S01]  /*99c0*/  FFMA R62, R50, R66.reuse, R63 ;  /* 0x00000042323e7223 */ /* 0x080fe2000000003f */
[C---:B------:R-:W-:Y:S01]  /*99d0*/  FFMA R60, R58.reuse, R66, R69 ;  /* 0x000000423a3c7223 */ /* 0x040fe20000000045 */
[----:B------:R-:W-:Y:S01]  /*99e0*/  FFMA R86, R58, R86, R85 ;  /* 0x000000563a567223 */ /* 0x000fe20000000055 */
[C---:B------:R-:W-:Y:S01]  /*99f0*/  FFMA R109, R67.reuse, R47, R64 ;  /* 0x0000002f436d7223 */ /* 0x040fe20000000040 */
[C---:B------:R-:W-:Y:S01]  /*9a00*/  FFMA R117, R67.reuse, R51, R62 ;  /* 0x0000003343757223 */ /* 0x040fe2000000003e */
[C---:B---3--:R-:W-:Y:S01]  /*9a10*/  FFMA R62, R76.reuse, R52, R111 ;  /* 0x000000344c3e7223 */ /* 0x048fe2000000006f */
        /* <DEDUP_REMOVED lines=8> */
[----:B------:R-:W-:Y:S01]  /*9aa0*/  FFMA R187, R87, R59, R86 ;  /* 0x0000003b57bb7223 */ /* 0x000fe20000000056 */
[----:B------:R-:W-:Y:S01]  /*9ab0*/  FFMA R77, R77, R45, R76 ;  /* 0x0000002d4d4d7223 */ /* 0x000fe2000000004c */
[-C--:B------:R-:W-:Y:S01]  /*9ac0*/  FFMA R92, R54, R78.reuse, R63 ;  /* 0x0000004e365c7223 */ /* 0x080fe2000000003f */
[-C--:B------:R-:W-:Y:S01]  /*9ad0*/  FFMA R94, R50, R78.reuse, R61 ;  /* 0x0000004e325e7223 */ /* 0x080fe2000000003d */
[----:B------:R-:W-:Y:S01]  /*9ae0*/  LDS.128 R84, [R144.X4+UR5+0xd0] ;  /* 0x0000d00590547984 */ /* 0x000fe20008004c00 */
[-C--:B------:R-:W-:Y:S01]  /*9af0*/  FFMA R76, R58, R78.reuse, R65 ;  /* 0x0000004e3a4c7223 */ /* 0x080fe20000000041 */
        /* <DEDUP_REMOVED lines=17> */
[-C--:B------:R-:W-:Y:S01]  /*9c10*/  FFMA R92, R50, R90.reuse, R95 ;  /* 0x0000005a325c7223 */ /* 0x080fe2000000005f */
[----:B------:R-:W4:Y:S01]  /*9c20*/  LDS.128 R76, [R144.X4+UR5+0x2d0] ;  /* 0x0002d005904c7984 */ /* 0x000f220008004c00 */
[----:B------:R-:W-:Y:S01]  /*9c30*/  FFMA R89, R89, R57, R88 ;  /* 0x0000003959597223 */ /* 0x000fe20000000058 */
[-C--:B------:R-:W-:Y:S01]  /*9c40*/  FFMA R94, R46, R90.reuse, R93 ;  /* 0x0000005a2e5e7223 */ /* 0x080fe2000000005d */
        /* <DEDUP_REMOVED lines=128> */
[----:B------:R-:W-:Y:S01]  /*a450*/  FFMA R107, R79, R63, R92 ;  /* 0x0000003f4f6b7223 */ /* 0x000fe2000000005c */
[----:B------:R-:W4:Y:S01]  /*a460*/  LDS.128 R48, [R149+0x4e0] ;  /* 0x0004e00095307984 */ /* 0x000f220000000c00 */
[C---:B------:R-:W-:Y:S01]  /*a470*/  FFMA R95, R89.reuse, R65, R78 ;  /* 0x00000041595f7223 */ /* 0x040fe2000000004e */
[----:B------:R-:W-:Y:S01]  /*a480*/  FFMA R97, R89, R61, R76 ;  /* 0x0000003d59617223 */ /* 0x000fe2000000004c */
[C---:B------:R-:W-:Y:S01]  /*a490*/  FFMA R92, R88.reuse, R72, R93 ;  /* 0x00000048585c7223 */ /* 0x040fe2000000005d */
[----:B------:R-:W4:Y:S01]  /*a4a0*/  LDS.128 R76, [R144.X4+UR5+0x2e0] ;  /* 0x0002e005904c7984 */ /* 0x000f220008004c00 */
[----:B------:R-:W-:-:S02]  /*a4b0*/  FFMA R88, R88, R68, R99 ;  /* 0x0000004458587223 */ /* 0x000fc40000000063 */
[C---:B------:R-:W-:Y:S01]  /*a4c0*/  FFMA R93, R89.reuse, R73, R92 ;  /* 0x00000049595d7223 */ /* 0x040fe2000000005c */
[----:B------:R-:W4:Y:S01]  /*a4d0*/  LDS.128 R56, [R149+0x6e0] ;  /* 0x0006e00095387984 */ /* 0x000f220000000c00 */
        /* <DEDUP_REMOVED lines=9> */
[----:B------:R-:W-:Y:S01]  /*a570*/  FFMA R61, R81, R61, R60 ;  /* 0x0000003d513d7223 */ /* 0x000fe2000000003c */
        /* <DEDUP_REMOVED lines=12> */
[----:B---3--:R-:W-:Y:S01]  /*a640*/  FFMA R62, R84, R44, R181 ;  /* 0x0000002c543e7223 */ /* 0x008fe200000000b5 */
[C---:B------:R-:W-:Y:S01]  /*a650*/  FFMA R103, R83.reuse, R67, R66 ;  /* 0x0000004353677223 */ /* 0x040fe20000000042 */
[----:B------:R-:W-:Y:S01]  /*a660*/  FFMA R74, R82, R74, R73 ;  /* 0x0000004a524a7223 */ /* 0x000fe20000000049 */
[----:B------:R-:W-:Y:S01]  /*a670*/  FFMA R115, R83, R71, R70 ;  /* 0x0000004753737223 */ /* 0x000fe20000000046 */
[C---:B-1----:R-:W-:Y:S01]  /*a680*/  FFMA R60, R84.reuse, R52, R187 ;  /* 0x00000034543c7223 */ /* 0x042fe200000000bb */
[----:B------:R-:W-:Y:S01]  /*a690*/  FFMA R67, R85, R45, R62 ;  /* 0x0000002d55437223 */ /* 0x000fe2000000003e */
        /* <DEDUP_REMOVED lines=18> */
[----:B------:R-:W3:Y:S01]  /*a7c0*/  LDS.128 R64, [R144.X4+UR5+0x40e0] ;  /* 0x0040e00590407984 */ /* 0x000ee20008004c00 */
[C---:B------:R-:W-:Y:S01]  /*a7d0*/  FFMA R69, R77.reuse, R57, R68 ;  /* 0x000000394d457223 */ /* 0x040fe20000000044 */
[----:B------:R-:W-:Y:S01]  /*a7e0*/  FFMA R77, R77, R53, R76 ;  /* 0x000000354d4d7223 */ /* 0x000fe2000000004c */
[C---:B------:R-:W-:Y:S01]  /*a7f0*/  FFMA R68, R78.reuse, R46, R73 ;  /* 0x0000002e4e447223 */ /* 0x040fe20000000049 */
[C---:B------:R-:W-:Y:S01]  /*a800*/  FFMA R183, R79.reuse, R51, R70 ;  /* 0x000000334fb77223 */ /* 0x040fe20000000046 */
[C---:B------:R-:W-:Y:S01]  /*a810*/  FFMA R72, R78.reuse, R58, R69 ;  /* 0x0000003a4e487223 */ /* 0x040fe20000000045 */
[----:B------:R-:W-:Y:S01]  /*a820*/  FFMA R78, R78, R54, R77 ;  /* 0x000000364e4e7223 */ /* 0x000fe2000000004d */
[C---:B------:R-:W-:Y:S01]  /*a830*/  FFMA R177, R79.reuse, R47, R68 ;  /* 0x0000002f4fb17223 */ /* 0x040fe20000000044 */
[C---:B--2---:R-:W-:Y:S01]  /*a840*/  FFMA R70, R88.reuse, R48, R167 ;  /* 0x0000003058467223 */ /* 0x044fe200000000a7 */
[C---:B------:R-:W-:Y:S01]  /*a850*/  FFMA R165, R79.reuse, R59, R72 ;  /* 0x0000003b4fa57223 */ /* 0x040fe20000000048 */
[----:B------:R-:W-:Y:S01]  /*a860*/  FFMA R185, R79, R55, R78 ;  /* 0x000000374fb97223 */ /* 0x000fe2000000004e */
        /* <DEDUP_REMOVED lines=30> */
[C---:B------:R-:W-:Y:S01]  /*aa50*/  FFMA R189, R63.reuse, R55, R60 ;  /* 0x000000373fbd7223 */ /* 0x040fe2000000003c */
[C---:B------:R-:W-:Y:S01]  /*aa60*/  FFMA R159, R63.reuse, R51, R68 ;  /* 0x000000333f9f7223 */ /* 0x040fe20000000044 */
[C---:B------:R-:W-:Y:S01]  /*aa70*/  FFMA R155, R63.reuse, R47, R62 ;  /* 0x0000002f3f9b7223 */ /* 0x040fe2000000003e */
[C---:B---3--:R-:W-:Y:S01]  /*aa80*/  FFMA R68, R64.reuse, R56, R157 ;  /* 0x0000003840447223 */ /* 0x048fe2000000009d */
        /* <DEDUP_REMOVED lines=10> */
[----:B------:R-:W3:Y:S01]  /*ab30*/  LDS.128 R80, [R144.X4+UR5+0x46e0] ;  /* 0x0046e00590507984 */ /* 0x000ee20008004c00 */
[----:B------:R-:W-:Y:S01]  /*ab40*/  FFMA R60, R66, R54, R69 ;  /* 0x00000036423c7223 */ /* 0x000fe20000000045 */
[C---:B------:R-:W-:Y:S01]  /*ab50*/  FFMA R109, R67.reuse, R59, R64 ;  /* 0x0000003b436d7223 */ /* 0x040fe20000000040 */
[----:B------:R-:W-:Y:S01]  /*ab60*/  FFMA R117, R67, R51, R62 ;  /* 0x0000003343757223 */ /* 0x000fe2000000003e */
[----:B------:R-:W-:Y:S01]  /*ab70*/  FFMA R85, R85, R57, R84 ;  /* 0x0000003955557223 */ /* 0x000fe20000000054 */
[C---:B--2---:R-:W-:Y:S01]  /*ab80*/  FFMA R62, R76.reuse, R44, R107 ;  /* 0x0000002c4c3e7223 */ /* 0x044fe2000000006b */
        /* <DEDUP_REMOVED lines=35> */
[C---:B------:R-:W-:Y:S01]  /*adc0*/  FFMA R94, R90.reuse, R58, R93 ;  /* 0x0000003a5a5e7223 */ /* 0x040fe2000000005d */
[----:B------:R-:W-:Y:S01]  /*add0*/  FFMA R88, R90, R46, R97 ;  /* 0x0000002e5a587223 */ /* 0x000fe20000000061 */
[----:B---3--:R-:W-:Y:S01]  /*ade0*/  FFMA R44, R80, R44, R105 ;  /* 0x0000002c502c7223 */ /* 0x008fe20000000069 */
[----:B------:R-:W-:Y:S01]  /*adf0*/  FFMA R90, R90, R54, R89 ;  /* 0x000000365a5a7223 */ /* 0x000fe20000000059 */
[C---:B------:R-:W-:Y:S01]  /*ae00*/  FFMA R95, R91.reuse, R59, R94 ;  /* 0x0000003b5b5f7223 */ /* 0x040fe2000000005e */
[----:B------:R-:W-:Y:S01]  /*ae10*/  FFMA R93, R91, R51, R92 ;  /* 0x000000335b5d7223 */ /* 0x000fe2000000005c */
[----:B------:R-:W-:Y:S01]  /*ae20*/  FFMA R45, R81, R45, R44 ;  /* 0x0000002d512d7223 */ /* 0x000fe2000000002c */
[C---:B------:R-:W-:Y:S01]  /*ae30*/  FFMA R97, R91.reuse, R47, R88 ;  /* 0x0000002f5b617223 */ /* 0x040fe20000000058 */
[----:B------:R-:W-:Y:S01]  /*ae40*/  FFMA R99, R91, R55, R90 ;  /* 0x000000375b637223 */ /* 0x000fe2000000005a */
[----:B------:R-:W-:Y:S01]  /*ae50*/  FFMA R48, R80, R48, R103 ;  /* 0x0000003050307223 */ /* 0x000fe20000000067 */
[----:B------:R-:W3:Y:S01]  /*ae60*/  LDS.128 R88, [R144.X4+UR5+0x4f0] ;  /* 0x0004f00590587984 */ /* 0x000ee20008004c00 */
        /* <DEDUP_REMOVED lines=134> */
[----:B------:R-:W-:Y:S01]  /*b6d0*/  FFMA R97, R91, R67, R92 ;  /* 0x000000435b617223 */ /* 0x000fe2000000005c */
[----:B------:R-:W-:Y:S01]  /*b6e0*/  FFMA R61, R81, R61, R60 ;  /* 0x0000003d513d7223 */ /* 0x000fe2000000003c */
        /* <DEDUP_REMOVED lines=140> */
[----:B------:R-:W-:Y:S01]  /*bfb0*/  FFMA R45, R81, R45, R44 ;  /* 0x0000002d512d7223 */ /* 0x000fe2000000002c */
        /* <DEDUP_REMOVED lines=12> */
[----:B--2---:R-:W-:Y:S01]  /*c080*/  FFMA R46, R84, R60, R189 ;  /* 0x0000003c542e7223 */ /* 0x004fe200000000bd */
        /* <DEDUP_REMOVED lines=23> */
[----:B------:R-:W2:Y:S01]  /*c200*/  LDS.128 R48, [R144.X4+UR5+0x4110] ;  /* 0x0041100590307984 */ /* 0x000ea20008004c00 */
[C---:B------:R-:W-:Y:S01]  /*c210*/  FFMA R53, R77.reuse, R73, R52 ;  /* 0x000000494d357223 */ /* 0x040fe20000000034 */
[----:B------:R-:W-:Y:S01]  /*c220*/  FFMA R77, R77, R69, R76 ;  /* 0x000000454d4d7223 */ /* 0x000fe2000000004c */
[C---:B------:R-:W-:Y:S01]  /*c230*/  FFMA R52, R78.reuse, R62, R57 ;  /* 0x0000003e4e347223 */ /* 0x040fe20000000039 */
[C---:B------:R-:W-:Y:S01]  /*c240*/  FFMA R177, R79.reuse, R67, R54 ;  /* 0x000000434fb17223 */ /* 0x040fe20000000036 */
[C---:B------:R-:W-:Y:S01]  /*c250*/  FFMA R56, R78.reuse, R74, R53 ;  /* 0x0000004a4e387223 */ /* 0x040fe20000000035 */
[----:B------:R-:W-:Y:S01]  /*c260*/  FFMA R78, R78, R70, R77 ;  /* 0x000000464e4e7223 */ /* 0x000fe2000000004d */
[C---:B------:R-:W-:Y:S01]  /*c270*/  FFMA R183, R79.reuse, R63, R52 ;  /* 0x0000003f4fb77223 */ /* 0x040fe20000000034 */
[C---:B---3--:R-:W-:Y:S01]  /*c280*/  FFMA R54, R88.reuse, R64, R165 ;  /* 0x0000004058367223 */ /* 0x048fe200000000a5 */
[C---:B------:R-:W-:Y:S01]  /*c290*/  FFMA R181, R79.reuse, R75, R56 ;  /* 0x0000004b4fb57223 */ /* 0x040fe20000000038 */
[----:B------:R-:W-:Y:S01]  /*c2a0*/  FFMA R187, R79, R71, R78 ;  /* 0x000000474fbb7223 */ /* 0x000fe2000000004e */
        /* <DEDUP_REMOVED lines=45> */
[----:B------:R-:W2:Y:S01]  /*c580*/  LDS.128 R80, [R144.X4+UR5+0x4710] ;  /* 0x0047100590507984 */ /* 0x000ea20008004c00 */
[C---:B------:R-:W-:Y:S01]  /*c590*/  FFMA R117, R51.reuse, R75, R48 ;  /* 0x0000004b33757223 */ /* 0x040fe20000000030 */
[C---:B------:R-:W-:Y:S01]  /*c5a0*/  FFMA R153, R51.reuse, R67, R46 ;  /* 0x0000004333997223 */ /* 0x040fe2000000002e */
[----:B------:R-:W-:Y:S01]  /*c5b0*/  FFMA R161, R51, R71, R44 ;  /* 0x0000004733a17223 */ /* 0x000fe2000000002c */
[----:B------:R-:W-:Y:S01]  /*c5c0*/  FFMA R85, R85, R73, R84 ;  /* 0x0000004955557223 */ /* 0x000fe20000000054 */
[C---:B---3--:R-:W-:Y:S01]  /*c5d0*/  FFMA R44, R76.reuse, R68, R119 ;  /* 0x000000444c2c7223 */ /* 0x048fe20000000077 */
        /* <DEDUP_REMOVED lines=22> */
[----:B------:R-:W3:Y:S01]  /*c740*/  LDS.128 R48, [R149+0x320] ;  /* 0x0003200095307984 */ /* 0x000ee20000000c00 */
[C---:B------:R-:W-:Y:S01]  /*c750*/  FFMA R92, R88.reuse, R72, R97 ;  /* 0x00000048585c7223 */ /* 0x040fe20000000061 */
[----:B------:R-:W-:Y:S01]  /*c760*/  FFMA R111, R79, R67, R94 ;  /* 0x000000434f6f7223 */ /* 0x000fe2000000005e */
[C---:B------:R-:W-:Y:S01]  /*c770*/  FFMA R95, R89.reuse, R65, R78 ;  /* 0x00000041595f7223 */ /* 0x040fe2000000004e */
[----:B------:R-:W4:Y:S01]  /*c780*/  LDS.128 R52, [R149+0x520] ;  /* 0x0005200095347984 */ /* 0x000f220000000c00 */
[C---:B------:R-:W-:Y:S01]  /*c790*/  FFMA R97, R89.reuse, R61, R76 ;  /* 0x0000003d59617223 */ /* 0x040fe2000000004c */
[----:B------:R-:W-:Y:S01]  /*c7a0*/  FFMA R88, R88, R68, R99 ;  /* 0x0000004458587223 */ /* 0x000fe20000000063 */
[C---:B------:R-:W-:Y:S01]  /*c7b0*/  FFMA R93, R89.reuse, R73, R92 ;  /* 0x00000049595d7223 */ /* 0x040fe2000000005c */
[----:B------:R-:W4:Y:S01]  /*c7c0*/  LDS.128 R76, [R144.X4+UR5+0x320] ;  /* 0x00032005904c7984 */ /* 0x000f220008004c00 */
[C---:B------:R-:W-:Y:S01]  /*c7d0*/  FFMA R92, R90.reuse, R66, R95 ;  /* 0x000000425a5c7223 */ /* 0x040fe2000000005f */
[----:B------:R-:W-:Y:S01]  /*c7e0*/  FFMA R89, R89, R69, R88 ;  /* 0x0000004559597223 */ /* 0x000fe20000000058 */
[C---:B------:R-:W-:Y:S01]  /*c7f0*/  FFMA R94, R90.reuse, R74, R93 ;  /* 0x0000004a5a5e7223 */ /* 0x040fe2000000005d */
[----:B------:R-:W4:Y:S01]  /*c800*/  LDS.128 R56, [R149+0x720] ;  /* 0x0007200095387984 */ /* 0x000f220000000c00 */
        /* <DEDUP_REMOVED lines=19> */
[C---:B------:R-:W-:Y:S01]  /*c940*/  FFMA R103, R83.reuse, R67, R66 ;  /* 0x0000004353677223 */ /* 0x040fe20000000042 */
[----:B------:R-:W-:Y:S01]  /*c950*/  FFMA R74, R82, R74, R73 ;  /* 0x0000004a524a7223 */ /* 0x000fe20000000049 */
[C---:B-1----:R-:W-:Y:S01]  /*c960*/  FFMA R60, R84.reuse, R44, R185 ;  /* 0x0000002c543c7223 */ /* 0x042fe200000000b9 */
[C---:B------:R-:W-:Y:S02]  /*c970*/  FFMA R115, R83.reuse, R71, R70 ;  /* 0x0000004753737223 */ /* 0x040fe40000000046 */
[----:B------:R-:W-:Y:S01]  /*c980*/  FFMA R101, R83, R75, R74 ;  /* 0x0000004b53657223 */ /* 0x000fe2000000004a */
[C---:B---3--:R-:W-:Y:S01]  /*c990*/  FFMA R62, R84.reuse, R48, R173 ;  /* 0x00000030543e7223 */ /* 0x048fe200000000ad */
[C---:B------:R-:W-:Y:S01]  /*c9a0*/  FFMA R69, R85.reuse, R45, R60 ;  /* 0x0000002d55457223 */ /* 0x040fe2000000003c */
[----:B------:R-:W-:Y:S01]  /*c9b0*/  LDS.128 R80, [R144.X4+UR5+0x4720] ;  /* 0x0047200590507984 */ /* 0x000fe20008004c00 */
[----:B----4-:R-:W-:Y:S01]  /*c9c0*/  FFMA R64, R84, R52, R175 ;  /* 0x0000003454407223 */ /* 0x010fe200000000af */
[----:B------:R-:W-:-:S02]  /*c9d0*/  FFMA R67, R85, R49, R62 ;  /* 0x0000003155437223 */ /* 0x000fc4000000003e */
[----:B------:R-:W1:Y:S01]  /*c9e0*/  LDS.128 R60, [R144.X4+UR5+0x720] ;  /* 0x00072005903c7984 */ /* 0x000e620008004c00 */
[----:B------:R-:W-:Y:S01]  /*c9f0*/  FFMA R65, R85, R53, R64 ;  /* 0x0000003555417223 */ /* 0x000fe20000000040 */
[C---:B------:R-:W-:Y:S01]  /*ca00*/  FFMA R64, R86.reuse, R46, R69 ;  /* 0x0000002e56407223 */ /* 0x040fe20000000045 */
[C---:B------:R-:W-:Y:S02]  /*ca10*/  FFMA R66, R86.reuse, R50, R67 ;  /* 0x0000003256427223 */ /* 0x040fe40000000043 */
        /* <DEDUP_REMOVED lines=1082> */
[----:B------:R-:W4:Y:S01]  /*10dc0*/  LDS.128 R76, [R144.X4+UR5+0x3a0] ;  /* 0x0003a005904c7984 */ /* 0x000f220008004c00 */
[----:B------:R-:W-:Y:S01]  /*10dd0*/  FFMA R89, R89, R69, R88 ;  /* 0x0000004559597223 */ /* 0x000fe20000000058 */
[C---:B------:R-:W-:Y:S01]  /*10de0*/  FFMA R92, R90.reuse, R66, R95 ;  /* 0x000000425a5c7223 */ /* 0x040fe2000000005f */
[C---:B------:R-:W-:Y:S01]  /*10df0*/  FFMA R94, R90.reuse, R74, R93 ;  /* 0x0000004a5a5e7223 */ /* 0x040fe2000000005d */
[C---:B------:R-:W-:Y:S01]  /*10e00*/  FFMA R88, R90.reuse, R62, R97 ;  /* 0x0000003e5a587223 */ /* 0x040fe20000000061 */
[----:B------:R-:W-:Y:S01]  /*10e10*/  FFMA R90, R90, R70, R89 ;  /* 0x000000465a5a7223 */ /* 0x000fe20000000059 */
[----:B------:R-:W4:Y:S01]  /*10e20*/  LDS.128 R52, [R149+0x7a0] ;  /* 0x0007a00095347984 */ /* 0x000f220000000c00 */
[C---:B------:R-:W-:Y:S01]  /*10e30*/  FFMA R105, R91.reuse, R75, R94 ;  /* 0x0000004b5b697223 */ /* 0x040fe2000000005e */
[C---:B------:R-:W-:Y:S01]  /*10e40*/  FFMA R103, R91.reuse, R67, R92 ;  /* 0x000000435b677223 */ /* 0x040fe2000000005c */
[C---:B------:R-:W-:Y:S01]  /*10e50*/  FFMA R101, R91.reuse, R63, R88 ;  /* 0x0000003f5b657223 */ /* 0x040fe20000000058 */
[----:B------:R-:W-:Y:S01]  /*10e60*/  FFMA R113, R91, R71, R90 ;  /* 0x000000475b717223 */ /* 0x000fe2000000005a */
[C---:B--2---:R-:W-:Y:S01]  /*10e70*/  FFMA R60, R80.reuse, R60, R111 ;  /* 0x0000003c503c7223 */ /* 0x044fe2000000006f */
[----:B------:R-:W2:Y:S01]  /*10e80*/  LDS.128 R88, [R144.X4+UR5+0x5a0] ;  /* 0x0005a00590587984 */ /* 0x000ea20008004c00 */
        /* <DEDUP_REMOVED lines=13> */
[----:B------:R-:W-:Y:S01]  /*10f60*/  LDS.128 R96, [R149+0x5b0] ;  /* 0x0005b00095607984 */ /* 0x000fe20000000c00 */
[C---:B-1----:R-:W-:Y:S01]  /*10f70*/  FFMA R62, R84.reuse, R56, R181 ;  /* 0x00000038543e7223 */ /* 0x042fe200000000b5 */
[C---:B------:R-:W-:Y:S01]  /*10f80*/  FFMA R81, R83.reuse, R75, R74 ;  /* 0x0000004b53517223 */ /* 0x040fe2000000004a */
[----:B------:R-:W-:Y:S01]  /*10f90*/  FFMA R83, R83, R71, R70 ;  /* 0x0000004753537223 */ /* 0x000fe20000000046 */
[----:B------:R-:W-:Y:S01]  /*10fa0*/  LDS.128 R72, [R144.X4+UR5+0x41a0] ;  /* 0x0041a00590487984 */ /* 0x000fe20008004c00 */
[----:B---3--:R-:W-:Y:S01]  /*10fb0*/  FFMA R64, R84, R48, R183 ;  /* 0x0000003054407223 */ /* 0x008fe200000000b7 */
[----:B------:R-:W-:-:S02]  /*10fc0*/  FFMA R63, R85, R57, R62 ;  /* 0x00000039553f7223 */ /* 0x000fc4000000003e */
[----:B------:R-:W-:Y:S01]  /*10fd0*/  LDS.128 R92, [R149+0x7b0] ;  /* 0x0007b000955c7984 */ /* 0x000fe20000000c00 */
        /* <DEDUP_REMOVED lines=16> */
[C---:B------:R-:W-:Y:S01]  /*110e0*/  FFMA R61, R77.reuse, R53, R68 ;  /* 0x000000354d3d7223 */ /* 0x040fe20000000044 */
        /* <DEDUP_REMOVED lines=17> */
[----:B------:R-:W-:Y:S01]  /*11200*/  FFMA R68, R90, R58, R77 ;  /* 0x0000003a5a447223 */ /* 0x000fe2000000004d */
[C---:B------:R-:W-:Y:S01]  /*11210*/  FFMA R171, R91.reuse, R51, R70 ;  /* 0x000000335bab7223 */ /* 0x040fe20000000046 */
[----:B------:R-:W-:Y:S01]  /*11220*/  FFMA R88, R88, R44, R193 ;  /* 0x0000002c58587223 */ /* 0x000fe200000000c1 */
[----:B------:R-:W-:Y:S01]  /*11230*/  FFMA R76, R90, R54, R69 ;  /* 0x000000365a4c7223 */ /* 0x000fe20000000045 */
[----:B------:R-:W-:Y:S01]  /*11240*/  FFMA R177, R91, R59, R68 ;  /* 0x0000003b5bb17223 */ /* 0x000fe20000000044 */
[----:B------:R-:W-:Y:S01]  /*11250*/  FFMA R84, R84, R52, R191 ;  /* 0x0000003454547223 */ /* 0x000fe200000000bf */
[----:B------:R-:W-:Y:S01]  /*11260*/  FFMA R89, R89, R45, R88 ;  /* 0x0000002d59597223 */ /* 0x000fe20000000058 */
[----:B------:R-:W-:Y:S01]  /*11270*/  FFMA R185, R91, R55, R76 ;  /* 0x000000375bb97223 */ /* 0x000fe2000000004c */
        /* <DEDUP_REMOVED lines=26> */
[----:B------:R-:W3:Y:S01]  /*11420*/  LDS.128 R68, [R144.X4+UR5+0x47a0] ;  /* 0x0047a00590447984 */ /* 0x000ee20008004c00 */
[C---:B------:R-:W-:Y:S01]  /*11430*/  FFMA R72, R74.reuse, R54, R65 ;  /* 0x000000364a487223 */ /* 0x040fe20000000041 */
[----:B------:R-:W-:Y:S01]  /*11440*/  FFMA R66, R74, R50, R67 ;  /* 0x000000324a427223 */ /* 0x000fe20000000043 */
[----:B------:R-:W-:Y:S01]  /*11450*/  FFMA R199, R75, R47, R64 ;  /* 0x0000002f4bc77223 */ /* 0x000fe20000000040 */
[----:B------:R-:W-:Y:S01]  /*11460*/  FFMA R85, R85, R53, R84 ;  /* 0x0000003555557223 */ /* 0x000fe20000000054 */
[----:B--2---:R-:W-:Y:S01]  /*11470*/  FFMA R64, R60, R44, R161 ;  /* 0x0000002c3c407223 */ /* 0x004fe200000000a1 */
[C---:B------:R-:W-:Y:S01]  /*11480*/  FFMA R197, R75.reuse, R55, R72 ;  /* 0x000000374bc57223 */ /* 0x040fe20000000048 */
[----:B------:R-:W-:Y:S01]  /*11490*/  FFMA R195, R75, R51, R66 ;  /* 0x000000334bc37223 */ /* 0x000fe20000000042 */
[----:B------:R-:W-:Y:S01]  /*114a0*/  FFMA R74, R74, R58, R73 ;  /* 0x0000003a4a4a7223 */ /* 0x000fe20000000049 */
        /* <DEDUP_REMOVED lines=11> */
[-C--:B------:R-:W-:Y:S01]  /*11560*/  FFMA R159, R75, R59.reuse, R74 ;  /* 0x0000003b4b9f7223 */ /* 0x080fe2000000004a */
[C---:B------:R-:W-:Y:S01]  /*11570*/  FFMA R60, R62.reuse, R46, R73 ;  /* 0x0000002e3e3c7223 */ /* 0x040fe20000000049 */
[----:B------:R-:W-:Y:S01]  /*11580*/  LDS.128 R88, [R149+0x3b0] ;  /* 0x0003b00095587984 */ /* 0x000fe20000000c00 */
[C---:B------:R-:W-:Y:S01]  /*11590*/  FFMA R64, R62.reuse, R58, R67 ;  /* 0x0000003a3e407223 */ /* 0x040fe20000000043 */
[C---:B------:R-:W-:Y:S01]  /*115a0*/  FFMA R66, R62.reuse, R50, R65 ;  /* 0x000000323e427223 */ /* 0x040fe20000000041 */
[----:B------:R-:W-:Y:S01]  /*115b0*/  FFMA R62, R62, R54, R61 ;  /* 0x000000363e3e7223 */ /* 0x000fe2000000003d */
[----:B------:R-:W2:Y:S01]  /*115c0*/  LDS.128 R72, [R144.X4+UR5+0x1b0] ;  /* 0x0001b00590487984 */ /* 0x000ea20008004c00 */
[C---:B------:R-:W-:Y:S01]  /*115d0*/  FFMA R119, R63.reuse, R59, R64 ;  /* 0x0000003b3f777223 */ /* 0x040fe20000000040 */
[C---:B-1----:R-:W-:Y:S01]  /*115e0*/  FFMA R64, R76.reuse, R52, R105 ;  /* 0x000000344c407223 */ /* 0x042fe20000000069 */
[C---:B------:R-:W-:Y:S01]  /*115f0*/  FFMA R153, R63.reuse, R55, R62 ;  /* 0x000000373f997223 */ /* 0x040fe2000000003e */
[----:B------:R-:W1:Y:S01]  /*11600*/  LDS.128 R84, [R149+0x1b0] ;  /* 0x0001b00095547984 */ /* 0x000e620000000c00 */
[C---:B------:R-:W-:Y:S01]  /*11610*/  FFMA R155, R63.reuse, R47, R60 ;  /* 0x0000002f3f9b7223 */ /* 0x040fe2000000003c */
[----:B------:R-:W-:Y:S01]  /*11620*/  FFMA R117, R63, R51, R66 ;  /* 0x000000333f757223 */ /* 0x000fe20000000042 */
[C---:B------:R-:W-:Y:S01]  /*11630*/  FFMA R62, R76.reuse, R48, R103 ;  /* 0x000000304c3e7223 */ /* 0x040fe20000000067 */
[C---:B------:R-:W-:Y:S01]  /*11640*/  FFMA R60, R76.reuse, R56, R101 ;  /* 0x000000384c3c7223 */ /* 0x040fe20000000065 */
[C---:B------:R-:W-:Y:S01]  /*11650*/  FFMA R61, R77.reuse, R53, R64 ;  /* 0x000000354d3d7223 */ /* 0x040fe20000000040 */
[-C--:B------:R-:W-:Y:S01]  /*11660*/  FFMA R76, R76, R44.reuse, R113 ;  /* 0x0000002c4c4c7223 */ /* 0x080fe20000000071 */
[----:B------:R-:W4:Y:S01]  /*11670*/  LDS.128 R64, [R144.X4+UR5+0x3b0] ;  /* 0x0003b00590407984 */ /* 0x000f220008004c00 */
[C---:B------:R-:W-:Y:S01]  /*11680*/  FFMA R63, R77.reuse, R49, R62 ;  /* 0x000000314d3f7223 */ /* 0x040fe2000000003e */
[C---:B------:R-:W-:Y:S01]  /*11690*/  FFMA R101, R77.reuse, R57, R60 ;  /* 0x000000394d657223 */ /* 0x040fe2000000003c */
[-C--:B------:R-:W-:Y:S01]  /*116a0*/  FFMA R77, R77, R45.reuse, R76 ;  /* 0x0000002d4d4d7223 */ /* 0x080fe2000000004c */
[----:B---3--:R-:W-:Y:S01]  /*116b0*/  FFMA R44, R68, R44, R83 ;  /* 0x0000002c442c7223 */ /* 0x008fe20000000053 */
[C---:B------:R-:W-:Y:S01]  /*116c0*/  FFMA R62, R78.reuse, R50, R63 ;  /* 0x000000324e3e7223 */ /* 0x040fe2000000003f */
[C---:B------:R-:W-:Y:S01]  /*116d0*/  FFMA R60, R78.reuse, R58, R101 ;  /* 0x0000003a4e3c7223 */ /* 0x040fe20000000065 */
        /* <DEDUP_REMOVED lines=17> */
[----:B------:R-:W-:-:S02]  /*117f0*/  FFMA R115, R71, R51, R50 ;  /* 0x0000003347737223 */ /* 0x000fc40000000032 */
[----:B------:R-:W-:Y:S01]  /*11800*/  FFMA R57, R69, R57, R56 ;  /* 0x0000003945397223 */ /* 0x000fe20000000038 */
[----:B------:R-:W-:Y:S01]  /*11810*/  FFMA R111, R71, R55, R54 ;  /* 0x00000037476f7223 */ /* 0x000fe20000000036 */
[C---:B--2---:R-:W-:Y:S01]  /*11820*/  FFMA R46, R72.reuse, R88, R165 ;  /* 0x00000058482e7223 */ /* 0x044fe200000000a5 */
[----:B------:R-:W-:Y:S01]  /*11830*/  FFMA R48, R72, R96, R163 ;  /* 0x0000006048307223 */ /* 0x000fe200000000a3 */
[----:B------:R-:W-:Y:S01]  /*11840*/  FFMA R58, R70, R58, R57 ;  /* 0x0000003a463a7223 */ /* 0x000fe20000000039 */
[----:B-1----:R-:W-:Y:S01]  /*11850*/  FFMA R44, R72, R84, R167 ;  /* 0x00000054482c7223 */ /* 0x002fe200000000a7 */
[C---:B------:R-:W-:Y:S01]  /*11860*/  FFMA R51, R73.reuse, R89, R46 ;  /* 0x0000005949337223 */ /* 0x040fe2000000002e */
[----:B------:R-:W-:Y:S01]  /*11870*/  FFMA R49, R73, R97, R48 ;  /* 0x0000006149317223 */ /* 0x000fe20000000030 */
[----:B------:R-:W-:Y:S01]  /*11880*/  FFMA R109, R71, R59, R58 ;  /* 0x0000003b476d7223 */ /* 0x000fe2000000003a */
        /* <DEDUP_REMOVED lines=8> */
[----:B------:R-:W-:Y:S01]  /*11910*/  FFMA R83, R75, R87, R48 ;  /* 0x000000574b537223 */ /* 0x000fe20000000030 */
[C---:B------:R-:W-:Y:S01]  /*11920*/  FFMA R52, R64.reuse, R92, R173 ;  /* 0x0000005c40347223 */ /* 0x040fe200000000ad */
[C---:B------:R-:W-:Y:S01]  /*11930*/  FFMA R48, R64.reuse, R88, R179 ;  /* 0x0000005840307223 */ /* 0x040fe200000000b3 */
        /* <DEDUP_REMOVED lines=11> */
[----:B------:R-:W-:Y:S01]  /*119f0*/  FFMA R205, R67, R91, R48 ;  /* 0x0000005b43cd7223 */ /* 0x000fe20000000030 */
[C---:B---3--:R-:W-:Y:S01]  /*11a00*/  FFMA R48, R60.reuse, R84, R187 ;  /* 0x000000543c307223 */ /* 0x048fe200000000bb */
[C---:B------:R-:W-:Y:S01]  /*11a10*/  FFMA R52, R60.reuse, R92, R185 ;  /* 0x0000005c3c347223 */ /* 0x040fe200000000b9 */
[----:B------:R-:W-:Y:S01]  /*11a20*/  FFMA R50, R60, R96, R171 ;  /* 0x000000603c327223 */ /* 0x000fe200000000ab */
[-C--:B------:R-:W-:Y:S01]  /*11a30*/  FFMA R66, R66, R86.reuse, R65 ;  /* 0x0000005642427223 */ /* 0x080fe20000000041 */
        /* <DEDUP_REMOVED lines=11> */
[----:B------:R-:W-:Y:S01]  /*11af0*/  FFMA R211, R63, R87, R48 ;  /* 0x000000573fd37223 */ /* 0x000fe20000000030 */
[----:B------:R-:W-:Y:S01]  /*11b00*/  FFMA R61, R61, R89, R60 ;  /* 0x000000593d3d7223 */ /* 0x000fe2000000003c */
[----:B------:R-:W-:Y:S01]  /*11b10*/  FFMA R72, R72, R92, R181 ;  /* 0x0000005c48487223 */ /* 0x000fe200000000b5 */
[----:B------:R-:W-:Y:S01]  /*11b20*/  LDS.128 R56, [R149+0x7c0] ;  /* 0x0007c00095387984 */ /* 0x000fe20000000c00 */
        /* <DEDUP_REMOVED lines=15> */
[----:B------:R-:W-:Y:S01]  /*11c20*/  FFMA R185, R47, R99, R48 ;  /* 0x000000632fb97223 */ /* 0x000fe20000000030 */
[----:B------:R-:W-:Y:S01]  /*11c30*/  FFMA R73, R73, R93, R72 ;  /* 0x0000005d49497223 */ /* 0x000fe20000000048 */
[C---:B------:R-:W-:Y:S01]  /*11c40*/  FFMA R177, R47.reuse, R91, R46 ;  /* 0x0000005b2fb17223 */ /* 0x040fe2000000002e */
[C---:B--2---:R-:W-:Y:S01]  /*11c50*/  FFMA R46, R68.reuse, R88, R159 ;  /* 0x00000058442e7223 */ /* 0x044fe2000000009f */
        /* <DEDUP_REMOVED lines=12> */
[----:B------:R-:W-:Y:S01]  /*11d20*/  LDS.128 R72, [R144.X4+UR5+0x1c0] ;  /* 0x0001c00590487984 */ /* 0x000fe20008004c00 */
[----:B------:R-:W-:Y:S01]  /*11d30*/  FFMA R69, R69, R93, R68 ;  /* 0x0000005d45457223 */ /* 0x000fe20000000044 */
[C---:B------:R-:W-:Y:S01]  /*11d40*/  FFMA R68, R70.reuse, R86, R49 ;  /* 0x0000005646447223 */ /* 0x040fe20000000031 */
[C---:B------:R-:W-:Y:S01]  /*11d50*/  FFMA R183, R71.reuse, R91, R76 ;  /* 0x0000005b47b77223 */ /* 0x040fe2000000004c */
[----:B------:R-:W2:Y:S01]  /*11d60*/  LDS.128 R44, [R149+0x3c0] ;  /* 0x0003c000952c7984 */ /* 0x000ea20000000c00 */
[----:B------:R-:W-:Y:S01]  /*11d70*/  FFMA R70, R70, R94, R69 ;  /* 0x0000005e46467223 */ /* 0x000fe20000000045 */
[C---:B------:R-:W-:Y:S01]  /*11d80*/  FFMA R191, R71.reuse, R87, R68 ;  /* 0x0000005747bf7223 */ /* 0x040fe20000000044 */
[C---:B---3--:R-:W-:Y:S01]  /*11d90*/  FFMA R76, R64.reuse, R92, R153 ;  /* 0x0000005c404c7223 */ /* 0x048fe20000000099 */
        /* <DEDUP_REMOVED lines=8> */
[----:B------:R-:W-:Y:S01]  /*11e20*/  FFMA R153, R65, R89, R68 ;  /* 0x0000005941997223 */ /* 0x000fe20000000044 */
[----:B------:R-:W-:Y:S01]  /*11e30*/  FFMA R179, R71, R99, R78 ;  /* 0x0000006347b37223 */ /* 0x000fe2000000004e */
[----:B------:R-:W-:Y:S01]  /*11e40*/  FFMA R65, R65, R85, R64 ;  /* 0x0000005541417223 */ /* 0x000fe20000000040 */
[----:B------:R-:W4:Y:S01]  /*11e50*/  LDS.128 R68, [R144.X4+UR5+0x3c0] ;  /* 0x0003c00590447984 */ /* 0x000f220008004c00 */
        /* <DEDUP_REMOVED lines=29> */
[C---:B----4-:R-:W-:Y:S01]  /*12030*/  FFMA R76, R72.reuse, R48, R165 ;  /* 0x00000030484c7223 */ /* 0x050fe200000000a5 */
[----:B------:R-:W-:Y:S01]  /*12040*/  FFMA R72, R72, R56, R167 ;  /* 0x0000003848487223 */ /* 0x000fe200000000a7 */
[C---:B------:R-:W-:Y:S02]  /*12050*/  FFMA R81, R73.reuse, R53, R60 ;  /* 0x0000003549517223 */ /* 0x040fe4000000003c */
        /* <DEDUP_REMOVED lines=10> */
[C---:B------:R-:W-:Y:S01]  /*12100*/  FFMA R169, R75.reuse, R59, R74 ;  /* 0x0000003b4ba97223 */ /* 0x040fe2000000004a */
[C---:B------:R-:W-:Y:S01]  /*12110*/  FFMA R74, R68.reuse, R48, R203 ;  /* 0x00000030444a7223 */ /* 0x040fe200000000cb */
[C---:B------:R-:W-:Y:S01]  /*12120*/  FFMA R72, R68.reuse, R44, R205 ;  /* 0x0000002c44487223 */ /* 0x040fe200000000cd */
[----:B------:R-:W-:Y:S01]  /*12130*/  FFMA R68, R68, R52, R207 ;  /* 0x0000003444447223 */ /* 0x000fe200000000cf */
        /* <DEDUP_REMOVED lines=64> */
[C---:B-1----:R-:W-:Y:S01]  /*12540*/  FFMA R82, R104.reuse, R48, R159 ;  /* 0x0000003068527223 */ /* 0x042fe2000000009f */
[C---:B------:R-:W-:Y:S01]  /*12550*/  FFMA R80, R104.reuse, R44, R157 ;  /* 0x0000002c68507223 */ /* 0x040fe2000000009d */
[----:B------:R-:W1:Y:S01]  /*12560*/  LDS.128 R64, [R149+0x3d0] ;  /* 0x0003d00095407984 */ /* 0x000e620000000c00 */
[C---:B------:R-:W-:Y:S01]  /*12570*/  FFMA R108, R104.reuse, R56, R117 ;  /* 0x00000038686c7223 */ /* 0x040fe20000000075 */
[----:B------:R-:W-:Y:S01]  /*12580*/  FFMA R104, R104, R52, R163 ;  /* 0x0000003468687223 */ /* 0x000fe200000000a3 */
[----:B------:R-:W-:Y:S01]  /*12590*/  FFMA R215, R83, R51, R110 ;  /* 0x0000003353d77223 */ /* 0x000fe2000000006e */
[----:B------:R-:W3:Y:S01]  /*125a0*/  LDS.128 R68, [R149+0x5d0] ;  /* 0x0005d00095447984 */ /* 0x000ee20000000c00 */
        /* <DEDUP_REMOVED lines=32> */
[----:B-1----:R-:W-:-:S03]  /*127b0*/  FFMA R102, R76, R64, R167 ;  /* 0x000000404c667223 */ /* 0x002fc600000000a7 */
[C---:B------:R-:W-:Y:S01]  /*127c0*/  FFMA R157, R77.reuse, R61, R100 ;  /* 0x0000003d4d9d7223 */ /* 0x040fe20000000064 */
[C---:B---3--:R-:W-:Y:S01]  /*127d0*/  FFMA R108, R76.reuse, R68, R165 ;  /* 0x000000444c6c7223 */ /* 0x048fe200000000a5 */
[C---:B------:R-:W-:Y:S02]  /*127e0*/  FFMA R155, R77.reuse, R65, R102 ;  /* 0x000000414d9b7223 */ /* 0x040fe40000000066 */
[----:B------:R-:W1:Y:S01]  /*127f0*/  LDS.128 R100, [R144.X4+UR5+0x7d0] ;  /* 0x0007d00590647984 */ /* 0x000e620008004c00 */
[----:B----4-:R-:W-:Y:S01]  /*12800*/  FFMA R76, R76, R72, R169 ;  /* 0x000000484c4c7223 */ /* 0x010fe200000000a9 */
[C---:B------:R-:W-:Y:S01]  /*12810*/  FFMA R153, R77.reuse, R69, R108 ;  /* 0x000000454d997223 */ /* 0x040fe2000000006c */
[C---:B------:R-:W-:Y:S02]  /*12820*/  FFMA R108, R78.reuse, R66, R155 ;  /* 0x000000424e6c7223 */ /* 0x040fe4000000009b */
        /* <DEDUP_REMOVED lines=58> */
[C---:B--2---:R-:W-:Y:S01]  /*12bd0*/  FFMA R102, R76.reuse, R68, R215 ;  /* 0x000000444c667223 */ /* 0x044fe200000000d7 */
        /* <DEDUP_REMOVED lines=59> */
[----:B------:R-:W1:Y:S01]  /*12f90*/  LDS.128 R80, [R144.X4+UR5+0x47d0] ;  /* 0x0047d00590507984 */ /* 0x000e620008004c00 */
[C---:B------:R-:W-:Y:S01]  /*12fa0*/  FFMA R94, R102.reuse, R94, R93 ;  /* 0x0000005e665e7223 */ /* 0x040fe2000000005d */
[----:B------:R-:W-:Y:S01]  /*12fb0*/  FFMA R86, R102, R86, R85 ;  /* 0x0000005666567223 */ /* 0x000fe20000000055 */
[C---:B------:R-:W-:Y:S01]  /*12fc0*/  FFMA R211, R103.reuse, R91, R90 ;  /* 0x0000005b67d37223 */ /* 0x040fe2000000005a */
[C---:B---3--:R-:W-:Y:S01]  /*12fd0*/  FFMA R48, R76.reuse, R48, R99 ;  /* 0x000000304c307223 */ /* 0x048fe20000000063 */
[C---:B------:R-:W-:Y:S01]  /*12fe0*/  FFMA R209, R103.reuse, R95, R94 ;  /* 0x0000005f67d17223 */ /* 0x040fe2000000005e */
[----:B------:R-:W-:Y:S01]  /*12ff0*/  FFMA R213, R103, R87, R86 ;  /* 0x0000005767d57223 */ /* 0x000fe20000000056 */
[----:B------:R-:W-:Y:S01]  /*13000*/  LDS.128 R88, [R149+0x1e0] ;  /* 0x0001e00095587984 */ /* 0x000fe20000000c00 */
[C---:B------:R-:W-:Y:S01]  /*13010*/  FFMA R163, R107.reuse, R75, R104 ;  /* 0x0000004b6ba37223 */ /* 0x040fe20000000068 */
[----:B------:R-:W-:Y:S01]  /*13020*/  FFMA R207, R107, R63, R106 ;  /* 0x0000003f6bcf7223 */ /* 0x000fe2000000006a */
[C---:B------:R-:W-:Y:S01]  /*13030*/  FFMA R49, R77.reuse, R49, R48 ;  /* 0x000000314d317223 */ /* 0x040fe20000000030 */
[----:B------:R-:W2:Y:S01]  /*13040*/  LDS.128 R96, [R144.X4+UR5+0x5e0] ;  /* 0x0005e00590607984 */ /* 0x000ea20008004c00 */
[C---:B------:R-:W-:Y:S01]  /*13050*/  FFMA R52, R76.reuse, R52, R213 ;  /* 0x000000344c347223 */ /* 0x040fe200000000d5 */
[----:B------:R-:W-:Y:S01]  /*13060*/  FFMA R56, R76, R56, R209 ;  /* 0x000000384c387223 */ /* 0x000fe200000000d1 */
[C---:B------:R-:W-:Y:S01]  /*13070*/  FFMA R50, R78.reuse, R50, R49 ;  /* 0x000000324e327223 */ /* 0x040fe20000000031 */
[----:B------:R-:W3:Y:S01]  /*13080*/  LDS.128 R100, [R144.X4+UR5+0x7e0] ;  /* 0x0007e00590647984 */ /* 0x000ee20008004c00 */
[C---:B------:R-:W-:Y:S01]  /*13090*/  FFMA R53, R77.reuse, R53, R52 ;  /* 0x000000354d357223 */ /* 0x040fe20000000034 */
[----:B------:R-:W-:Y:S01]  /*130a0*/  FFMA R57, R77, R57, R56 ;  /* 0x000000394d397223 */ /* 0x000fe20000000038 */
[C---:B------:R-:W-:Y:S01]  /*130b0*/  FFMA R51, R79.reuse, R51, R50 ;  /* 0x000000334f337223 */ /* 0x040fe20000000032 */
[----:B------:R-:W4:Y:S01]  /*130c0*/  LDS.128 R104, [R144.X4+UR5+0x41e0] ;  /* 0x0041e00590687984 */ /* 0x000f220008004c00 */
[C---:B------:R-:W-:Y:S01]  /*130d0*/  FFMA R54, R78.reuse, R54, R53 ;  /* 0x000000364e367223 */ /* 0x040fe20000000035 */
[----:B------:R-:W-:Y:S01]  /*130e0*/  FFMA R58, R78, R58, R57 ;  /* 0x0000003a4e3a7223 */ /* 0x000fe20000000039 */
[----:B------:R-:W-:Y:S01]  /*130f0*/  FFMA R44, R76, R44, R211 ;  /* 0x0000002c4c2c7223 */ /* 0x000fe200000000d3 */
[----:B------:R-:W4:Y:S01]  /*13100*/  LDS.128 R108, [R144.X4+UR5+0x43e0] ;  /* 0x0043e005906c7984 */ /* 0x000f220008004c00 */
[C---:B------:R-:W-:Y:S01]  /*13110*/  FFMA R55, R79.reuse, R55, R54 ;  /* 0x000000374f377223 */ /* 0x040fe20000000036 */
[----:B------:R-:W-:Y:S01]  /*13120*/  FFMA R59, R79, R59, R58 ;  /* 0x0000003b4f3b7223 */ /* 0x000fe2000000003a */
[----:B------:R-:W-:Y:S01]  /*13130*/  FFMA R45, R77, R45, R44 ;  /* 0x0000002d4d2d7223 */ /* 0x000fe2000000002c */
[----:B------:R-:W4:Y:S03]  /*13140*/  LDS.128 R84, [R144.X4+UR5+0x1e0] ;  /* 0x0001e00590547984 */ /* 0x000f260008004c00 */
[----:B------:R-:W-:Y:S01]  /*13150*/  FFMA R46, R78, R46, R45 ;  /* 0x0000002e4e2e7223 */ /* 0x000fe2000000002d */
[----:B------:R-:W4:Y:S03]  /*13160*/  LDS.128 R92, [R144.X4+UR5+0x3e0] ;  /* 0x0003e005905c7984 */ /* 0x000f260008004c00 */
[----:B------:R-:W-:Y:S01]  /*13170*/  FFMA R47, R79, R47, R46 ;  /* 0x0000002f4f2f7223 */ /* 0x000fe2000000002e */
[----:B------:R-:W4:Y:S04]  /*13180*/  LDS.128 R112, [R144.X4+UR5+0x45e0] ;  /* 0x0045e00590707984 */ /* 0x000f280008004c00 */
[----:B------:R-:W4:Y:S01]  /*13190*/  LDS.128 R116, [R144.X4+UR5+0x47e0] ;  /* 0x0047e00590747984 */ /* 0x000f220008004c00 */
[C---:B-1----:R-:W-:Y:S01]  /*131a0*/  FFMA R68, R80.reuse, R68, R51 ;  /* 0x0000004450447223 */ /* 0x042fe20000000033 */
[C---:B------:R-:W-:Y:S01]  /*131b0*/  FFMA R60, R80.reuse, R60, R55 ;  /* 0x0000003c503c7223 */ /* 0x040fe20000000037 */
[C---:B------:R-:W-:Y:S01]  /*131c0*/  FFMA R72, R80.reuse, R72, R59 ;  /* 0x0000004850487223 */ /* 0x040fe2000000003b */
[----:B------:R-:W1:Y:S01]  /*131d0*/  LDS.128 R48, [R149+0x3e0] ;  /* 0x0003e00095307984 */ /* 0x000e620000000c00 */
[----:B------:R-:W-:Y:S01]  /*131e0*/  FFMA R64, R80, R64, R47 ;  /* 0x0000004050407223 */ /* 0x000fe2000000002f */
[C---:B------:R-:W-:Y:S01]  /*131f0*/  FFMA R61, R81.reuse, R61, R60 ;  /* 0x0000003d513d7223 */ /* 0x040fe2000000003c */
[C---:B------:R-:W-:Y:S01]  /*13200*/  FFMA R69, R81.reuse, R69, R68 ;  /* 0x0000004551457223 */ /* 0x040fe20000000044 */
[C---:B------:R-:W-:Y:S01]  /*13210*/  FFMA R73, R81.reuse, R73, R72 ;  /* 0x0000004951497223 */ /* 0x040fe20000000048 */
[----:B------:R-:W-:Y:S01]  /*13220*/  FFMA R65, R81, R65, R64 ;  /* 0x0000004151417223 */ /* 0x000fe20000000040 */
[C---:B------:R-:W-:Y:S01]  /*13230*/  FFMA R62, R82.reuse, R62, R61 ;  /* 0x0000003e523e7223 */ /* 0x040fe2000000003d */
[----:B------:R-:W-:Y:S01]  /*13240*/  FFMA R70, R82, R70, R69 ;  /* 0x0000004652467223 */ /* 0x000fe20000000045 */
[----:B--2---:R-:W-:Y:S01]  /*13250*/  FFMA R52, R96, R88, R185 ;  /* 0x0000005860347223 */ /* 0x004fe200000000b9 */
[----:B------:R-:W-:Y:S01]  /*13260*/  FFMA R66, R82, R66, R65 ;  /* 0x0000004252427223 */ /* 0x000fe20000000041 */
[C---:B------:R-:W-:Y:S01]  /*13270*/  FFMA R63, R83.reuse, R63, R62 ;  /* 0x0000003f533f7223 */ /* 0x040fe2000000003e */
[----:B------:R-:W-:Y:S01]  /*13280*/  FFMA R71, R83, R71, R70 ;  /* 0x0000004753477223 */ /* 0x000fe20000000046 */
[----:B---3--:R-:W-:Y:S01]  /*13290*/  FFMA R54, R100, R88, R195 ;  /* 0x0000005864367223 */ /* 0x008fe200000000c3 */
[----:B------:R-:W-:Y:S01]  /*132a0*/  FFMA R53, R97, R89, R52 ;  /* 0x0000005961357223 */ /* 0x000fe20000000034 */
[----:B------:R-:W-:Y:S01]  /*132b0*/  FFMA R67, R83, R67, R66 ;  /* 0x0000004353437223 */ /* 0x000fe20000000042 */
[----:B------:R-:W-:Y:S01]  /*132c0*/  FFMA R74, R82, R74, R73 ;  /* 0x0000004a524a7223 */ /* 0x000fe20000000049 */
[-C--:B----4-:R-:W-:Y:S01]  /*132d0*/  FFMA R56, R104, R88.reuse, R201 ;  /* 0x0000005868387223 */ /* 0x090fe200000000c9 */
[----:B------:R-:W-:Y:S01]  /*132e0*/  FFMA R55, R101, R89, R54 ;  /* 0x0000005965377223 */ /* 0x000fe20000000036 */
[----:B------:R-:W-:Y:S01]  /*132f0*/  LDS.128 R76, [R144.X4+UR5+0x47f0] ;  /* 0x0047f005904c7984 */ /* 0x000fe20008004c00 */
[----:B------:R-:W-:Y:S01]  /*13300*/  FFMA R209, R83, R75, R74 ;  /* 0x0000004b53d17223 */ /* 0x000fe2000000004a */
[----:B------:R-:W-:Y:S01]  /*13310*/  FFMA R58, R108, R88, R205 ;  /* 0x000000586c3a7223 */ /* 0x000fe200000000cd */
[-C--:B------:R-:W-:Y:S01]  /*13320*/  FFMA R57, R105, R89.reuse, R56 ;  /* 0x0000005969397223 */ /* 0x080fe20000000038 */
[-C--:B------:R-:W-:Y:S01]  /*13330*/  FFMA R56, R98, R90.reuse, R53 ;  /* 0x0000005a62387223 */ /* 0x080fe20000000035 */
[----:B------:R-:W-:Y:S01]  /*13340*/  LDS.128 R80, [R149+0x1f0] ;  /* 0x0001f00095507984 */ /* 0x000fe20000000c00 */
[-C--:B------:R-:W-:Y:S01]  /*13350*/  FFMA R59, R109, R89.reuse, R58 ;  /* 0x000000596d3b7223 */ /* 0x080fe2000000003a */
[----:B------:R-:W-:Y:S01]  /*13360*/  FFMA R58, R102, R90, R55 ;  /* 0x0000005a663a7223 */ /* 0x000fe20000000037 */
[-C--:B------:R-:W-:Y:S01]  /*13370*/  FFMA R44, R84, R88.reuse, R171 ;  /* 0x00000058542c7223 */ /* 0x080fe200000000ab */
[----:B------:R-:W2:Y:S01]  /*13380*/  LDS.128 R52, [R149+0x5e0] ;  /* 0x0005e00095347984 */ /* 0x000ea20000000c00 */
        /* <DEDUP_REMOVED lines=9> */
[-C--:B------:R-:W-:Y:S01]  /*13420*/  FFMA R61, R113, R89.reuse, R60 ;  /* 0x00000059713d7223 */ /* 0x080fe2000000003c */
[-C--:B------:R-:W-:Y:S01]  /*13430*/  FFMA R46, R94, R90.reuse, R47 ;  /* 0x0000005a5e2e7223 */ /* 0x080fe2000000002f */
[-C--:B------:R-:W-:Y:S01]  /*13440*/  FFMA R60, R106, R90.reuse, R57 ;  /* 0x0000005a6a3c7223 */ /* 0x080fe20000000039 */
[----:B------:R-:W-:Y:S01]  /*13450*/  FFMA R89, R117, R89, R88 ;  /* 0x0000005975597223 */ /* 0x000fe20000000058 */
[-C--:B------:R-:W-:Y:S01]  /*13460*/  FFMA R64, R114, R90.reuse, R61 ;  /* 0x0000005a72407223 */ /* 0x080fe2000000003d */
[-C--:B------:R-:W-:Y:S01]  /*13470*/  FFMA R201, R87, R91.reuse, R44 ;  /* 0x0000005b57c97223 */ /* 0x080fe2000000002c */
[-C--:B------:R-:W-:Y:S01]  /*13480*/  FFMA R205, R95, R91.reuse, R46 ;  /* 0x0000005b5fcd7223 */ /* 0x080fe2000000002e */
[----:B------:R-:W-:Y:S01]  /*13490*/  FFMA R90, R118, R90, R89 ;  /* 0x0000005a765a7223 */ /* 0x000fe20000000059 */
[-C--:B------:R-:W-:Y:S01]  /*134a0*/  FFMA R89, R99, R91.reuse, R56 ;  /* 0x0000005b63597223 */ /* 0x080fe20000000038 */
[-C--:B------:R-:W-:Y:S01]  /*134b0*/  FFMA R185, R107, R91.reuse, R60 ;  /* 0x0000005b6bb97223 */ /* 0x080fe2000000003c */
[----:B------:R-:W-:Y:S01]  /*134c0*/  FFMA R171, R115, R91, R64 ;  /* 0x0000005b73ab7223 */ /* 0x000fe20000000040 */
[-C--:B-1----:R-:W-:Y:S01]  /*134d0*/  FFMA R44, R84, R48.reuse, R169 ;  /* 0x00000030542c7223 */ /* 0x082fe200000000a9 */
[-C--:B------:R-:W-:Y:S01]  /*134e0*/  FFMA R46, R92, R48.reuse, R175 ;  /* 0x000000305c2e7223 */ /* 0x080fe200000000af */
[-C--:B------:R-:W-:Y:S01]  /*134f0*/  FFMA R56, R96, R48.reuse, R181 ;  /* 0x0000003060387223 */ /* 0x080fe200000000b5 */
[-C--:B------:R-:W-:Y:S01]  /*13500*/  FFMA R58, R100, R48.reuse, R187 ;  /* 0x00000030643a7223 */ /* 0x080fe200000000bb */
[-C--:B------:R-:W-:Y:S01]  /*13510*/  FFMA R60, R104, R48.reuse, R193 ;  /* 0x00000030683c7223 */ /* 0x080fe200000000c1 */
[-C--:B------:R-:W-:Y:S01]  /*13520*/  FFMA R62, R108, R48.reuse, R199 ;  /* 0x000000306c3e7223 */ /* 0x080fe200000000c7 */
[-C--:B------:R-:W-:Y:S01]  /*13530*/  FFMA R64, R112, R48.reuse, R203 ;  /* 0x0000003070407223 */ /* 0x080fe200000000cb */
[----:B------:R-:W-:Y:S01]  /*13540*/  FFMA R48, R116, R48, R67 ;  /* 0x0000003074307223 */ /* 0x000fe20000000043 */
[-C--:B------:R-:W-:Y:S01]  /*13550*/  FFMA R45, R85, R49.reuse, R44 ;  /* 0x00000031552d7223 */ /* 0x080fe2000000002c */
        /* <DEDUP_REMOVED lines=15> */
[----:B------:R-:W1:Y:S01]  /*13650*/  LDS.128 R44, [R149+0x7e0] ;  /* 0x0007e000952c7984 */ /* 0x000e620000000c00 */
[-C--:B------:R-:W-:Y:S01]  /*13660*/  FFMA R169, R87, R51.reuse, R48 ;  /* 0x0000003357a97223 */ /* 0x080fe20000000030 */
[-C--:B------:R-:W-:Y:S01]  /*13670*/  FFMA R187, R95, R51.reuse, R56 ;  /* 0x000000335fbb7223 */ /* 0x080fe20000000038 */
[-C--:B------:R-:W-:Y:S01]  /*13680*/  FFMA R181, R99, R51.reuse, R58 ;  /* 0x0000003363b57223 */ /* 0x080fe2000000003a */
[-C--:B------:R-:W-:Y:S01]  /*13690*/  FFMA R175, R103, R51.reuse, R60 ;  /* 0x0000003367af7223 */ /* 0x080fe2000000003c */
[-C--:B------:R-:W-:Y:S01]  /*136a0*/  FFMA R203, R107, R51.reuse, R62 ;  /* 0x000000336bcb7223 */ /* 0x080fe2000000003e */
[-C--:B------:R-:W-:Y:S01]  /*136b0*/  FFMA R199, R111, R51.reuse, R64 ;  /* 0x000000336fc77223 */ /* 0x080fe20000000040 */
[-C--:B------:R-:W-:Y:S01]  /*136c0*/  FFMA R211, R119, R51.reuse, R50 ;  /* 0x0000003377d37223 */ /* 0x080fe20000000032 */
[-C--:B--2---:R-:W-:Y:S01]  /*136d0*/  FFMA R48, R84, R52.reuse, R165 ;  /* 0x0000003454307223 */ /* 0x084fe200000000a5 */
[-C--:B------:R-:W-:Y:S01]  /*136e0*/  FFMA R50, R92, R52.reuse, R173 ;  /* 0x000000345c327223 */ /* 0x080fe200000000ad */
[-C--:B------:R-:W-:Y:S01]  /*136f0*/  FFMA R56, R96, R52.reuse, R177 ;  /* 0x0000003460387223 */ /* 0x080fe200000000b1 */
[-C--:B------:R-:W-:Y:S01]  /*13700*/  FFMA R58, R100, R52.reuse, R183 ;  /* 0x00000034643a7223 */ /* 0x080fe200000000b7 */
[-C--:B------:R-:W-:Y:S01]  /*13710*/  FFMA R60, R104, R52.reuse, R189 ;  /* 0x00000034683c7223 */ /* 0x080fe200000000bd */
[-C--:B------:R-:W-:Y:S01]  /*13720*/  FFMA R62, R108, R52.reuse, R191 ;  /* 0x000000346c3e7223 */ /* 0x080fe200000000bf */
[-C--:B------:R-:W-:Y:S01]  /*13730*/  FFMA R64, R112, R52.reuse, R197 ;  /* 0x0000003470407223 */ /* 0x080fe200000000c5 */
[----:B------:R-:W-:Y:S01]  /*13740*/  FFMA R52, R116, R52, R71 ;  /* 0x0000003474347223 */ /* 0x000fe20000000047 */
        /* <DEDUP_REMOVED lines=25> */
[----:B------:R-:W2:Y:S01]  /*138e0*/  LDS.128 R48, [R144.X4+UR5+0x1f0] ;  /* 0x0001f00590307984 */ /* 0x000ea20008004c00 */
[-C--:B-1----:R-:W-:Y:S01]  /*138f0*/  FFMA R84, R84, R44.reuse, R167 ;  /* 0x0000002c54547223 */ /* 0x082fe200000000a7 */
[-C--:B------:R-:W-:Y:S01]  /*13900*/  FFMA R92, R92, R44.reuse, R153 ;  /* 0x0000002c5c5c7223 */ /* 0x080fe20000000099 */
[-C--:B------:R-:W-:Y:S01]  /*13910*/  FFMA R96, R96, R44.reuse, R155 ;  /* 0x0000002c60607223 */ /* 0x080fe2000000009b */
[----:B------:R-:W1:Y:S01]  /*13920*/  LDS.128 R52, [R144.X4+UR5+0x3f0] ;  /* 0x0003f00590347984 */ /* 0x000e620008004c00 */
[-C--:B------:R-:W-:Y:S01]  /*13930*/  FFMA R100, R100, R44.reuse, R157 ;  /* 0x0000002c64647223 */ /* 0x080fe2000000009d */
[-C--:B------:R-:W-:Y:S01]  /*13940*/  FFMA R104, R104, R44.reuse, R159 ;  /* 0x0000002c68687223 */ /* 0x080fe2000000009f */
[-C--:B------:R-:W-:Y:S01]  /*13950*/  FFMA R108, R108, R44.reuse, R161 ;  /* 0x0000002c6c6c7223 */ /* 0x080fe200000000a1 */
[----:B------:R-:W3:Y:S01]  /*13960*/  LDS.128 R56, [R144.X4+UR5+0x5f0] ;  /* 0x0005f00590387984 */ /* 0x000ee20008004c00 */
[-C--:B------:R-:W-:Y:S01]  /*13970*/  FFMA R112, R112, R44.reuse, R163 ;  /* 0x0000002c70707223 */ /* 0x080fe200000000a3 */
[-C--:B------:R-:W-:Y:S01]  /*13980*/  FFMA R85, R85, R45.reuse, R84 ;  /* 0x0000002d55557223 */ /* 0x080fe20000000054 */
[----:B------:R-:W-:Y:S01]  /*13990*/  FFMA R44, R116, R44, R209 ;  /* 0x0000002c742c7223 */ /* 0x000fe200000000d1 */
[----:B------:R-:W4:Y:S01]  /*139a0*/  LDS.128 R60, [R144.X4+UR5+0x7f0] ;  /* 0x0007f005903c7984 */ /* 0x000f220008004c00 */
[-C--:B------:R-:W-:Y:S01]  /*139b0*/  FFMA R93, R93, R45.reuse, R92 ;  /* 0x0000002d5d5d7223 */ /* 0x080fe2000000005c */
[-C--:B------:R-:W-:Y:S01]  /*139c0*/  FFMA R97, R97, R45.reuse, R96 ;  /* 0x0000002d61617223 */ /* 0x080fe20000000060 */
[-C--:B------:R-:W-:Y:S01]  /*139d0*/  FFMA R101, R101, R45.reuse, R100 ;  /* 0x0000002d65657223 */ /* 0x080fe20000000064 */
[----:B------:R-:W4:Y:S01]  /*139e0*/  LDS.128 R64, [R144.X4+UR5+0x41f0] ;  /* 0x0041f00590407984 */ /* 0x000f220008004c00 */
[-C--:B------:R-:W-:Y:S01]  /*139f0*/  FFMA R105, R105, R45.reuse, R104 ;  /* 0x0000002d69697223 */ /* 0x080fe20000000068 */
[-C--:B------:R-:W-:Y:S01]  /*13a00*/  FFMA R109, R109, R45.reuse, R108 ;  /* 0x0000002d6d6d7223 */ /* 0x080fe2000000006c */
[-C--:B------:R-:W-:Y:S01]  /*13a10*/  FFMA R113, R113, R45.reuse, R112 ;  /* 0x0000002d71717223 */ /* 0x080fe20000000070 */
[----:B------:R-:W4:Y:S01]  /*13a20*/  LDS.128 R68, [R144.X4+UR5+0x43f0] ;  /* 0x0043f00590447984 */ /* 0x000f220008004c00 */
[-C--:B------:R-:W-:Y:S01]  /*13a30*/  FFMA R86, R86, R46.reuse, R85 ;  /* 0x0000002e56567223 */ /* 0x080fe20000000055 */
[----:B------:R-:W-:Y:S01]  /*13a40*/  FFMA R45, R117, R45, R44 ;  /* 0x0000002d752d7223 */ /* 0x000fe2000000002c */
[----:B------:R-:W-:Y:S01]  /*13a50*/  FFMA R207, R119, R91, R90 ;  /* 0x0000005b77cf7223 */ /* 0x000fe2000000005a */
[----:B------:R-:W4:Y:S01]  /*13a60*/  LDS.128 R72, [R144.X4+UR5+0x45f0] ;  /* 0x0045f00590487984 */ /* 0x000f220008004c00 */
        /* <DEDUP_REMOVED lines=9> */
[----:B------:R-:W4:Y:S01]  /*13b00*/  LDS.128 R84, [R149+0x3f0] ;  /* 0x0003f00095547984 */ /* 0x000f220000000c00 */
[-C--:B------:R-:W-:Y:S01]  /*13b10*/  FFMA R153, R119, R47.reuse, R46 ;  /* 0x0000002f77997223 */ /* 0x080fe2000000002e */
[-C--:B------:R-:W-:Y:S01]  /*13b20*/  FFMA R99, R99, R47.reuse, R98 ;  /* 0x0000002f63637223 */ /* 0x080fe20000000062 */
[-C--:B------:R-:W-:Y:S01]  /*13b30*/  FFMA R103, R103, R47.reuse, R102 ;  /* 0x0000002f67677223 */ /* 0x080fe20000000066 */
[-C--:B------:R-:W-:Y:S01]  /*13b40*/  FFMA R107, R107, R47.reuse, R106 ;  /* 0x0000002f6b6b7223 */ /* 0x080fe2000000006a */
[-C--:B------:R-:W-:Y:S01]  /*13b50*/  FFMA R111, R111, R47.reuse, R110 ;  /* 0x0000002f6f6f7223 */ /* 0x080fe2000000006e */
[-C--:B--2---:R-:W-:Y:S01]  /*13b60*/  FFMA R44, R48, R80.reuse, R201 ;  /* 0x00000050302c7223 */ /* 0x084fe200000000c9 */
[----:B------:R-:W-:Y:S01]  /*13b70*/  FFMA R115, R115, R47, R114 ;  /* 0x0000002f73737223 */ /* 0x000fe20000000072 */
[----:B-1----:R-:W-:-:S02]  /*13b80*/  FFMA R46, R52, R80, R205 ;  /* 0x00000050342e7223 */ /* 0x002fc400000000cd */
[-C--:B------:R-:W-:Y:S02]  /*13b90*/  FFMA R45, R49, R81.reuse, R44 ;  /* 0x00000051312d7223 */ /* 0x080fe4000000002c */
[-C--:B------:R-:W-:Y:S02]  /*13ba0*/  FFMA R47, R53, R81.reuse, R46 ;  /* 0x00000051352f7223 */ /* 0x080fe4000000002e */
[----:B------:R-:W-:Y:S01]  /*13bb0*/  FFMA R112, R50, R82, R45 ;  /* 0x0000005232707223 */ /* 0x000fe2000000002d */
[----:B---3--:R-:W-:Y:S01]  /*13bc0*/  FFMA R88, R56, R80, R89 ;  /* 0x0000005038587223 */ /* 0x008fe20000000059 */
[----:B------:R-:W-:Y:S01]  /*13bd0*/  FFMA R108, R54, R82, R47 ;  /* 0x00000052366c7223 */ /* 0x000fe2000000002f */
[-C--:B----4-:R-:W-:Y:S01]  /*13be0*/  FFMA R90, R60, R80.reuse, R195 ;  /* 0x000000503c5a7223 */ /* 0x090fe200000000c3 */
[----:B------:R-:W1:Y:S01]  /*13bf0*/  LDS.128 R44, [R149+0x5f0] ;  /* 0x0005f000952c7984 */ /* 0x000e620000000c00 */
[-C--:B------:R-:W-:Y:S01]  /*13c00*/  FFMA R89, R57, R81.reuse, R88 ;  /* 0x0000005139597223 */ /* 0x080fe20000000058 */
        /* <DEDUP_REMOVED lines=9> */
[----:B------:R-:W-:Y:S01]  /*13ca0*/  FFMA R80, R76, R80, R207 ;  /* 0x000000504c507223 */ /* 0x000fe200000000cf */
[----:B------:R-:W-:Y:S01]  /*13cb0*/  FFMA R101, R69, R81, R94 ;  /* 0x0000005145657223 */ /* 0x000fe2000000005e */
[----:B------:R-:W-:Y:S01]  /*13cc0*/  FFMA R104, R59, R83, R104 ;  /* 0x000000533b687223 */ /* 0x000fe20000000068 */
        /* <DEDUP_REMOVED lines=74> */
[----:B------:R-:W-:-:S01]  /*14170*/  FFMA R82, R79, R47, R46 ;  /* 0x0000002f4f527223 */ /* 0x000fc2000000002e */
[----:B------:R-:W-:Y:S01]  /*14180*/  SEL R143, R143, RZ, !P1 ;  /* 0x000000ff8f8f7207 */ /* 0x000fe20004800000 */
[----:B------:R-:W1:Y:S01]  /*14190*/  LDS.128 R44, [R149+0x7f0] ;  /* 0x0007f000952c7984 */ /* 0x000e620000000c00 */
[----:B------:R-:W-:Y:S01]  /*141a0*/  IADD3 R116, P1, R0, UR6, RZ ;  /* 0x0000000600747c10 */ /* 0x000fe2000ff3e0ff */
[----:B------:R-:W-:Y:S01]  /*141b0*/  UIADD3 UR4, UR4, 0x1, URZ ;  /* 0x0000000104047890 */ /* 0x000fe2000fffe03f */
[----:B------:R-:W-:-:S02]  /*141c0*/  LEA R83, R143, R176, 0xf ;  /* 0x000000b08f537211 */ /* 0x000fc400078e78ff */
[----:B------:R-:W-:Y:S01]  /*141d0*/  IADD3.X R117, R3, UR7, RZ, P1, !PT ;  /* 0x0000000703757c10 */ /* 0x000fe20008ffe4ff */
[----:B------:R-:W-:Y:S06]  /*141e0*/  BAR.SYNC 0x0 ;  /* 0x0000000000007b1d */ /* 0x000fec0000000000 */
[----:B------:R-:W-:Y:S01]  /*141f0*/  IADD3 R84, P1, R4, UR6, RZ ;  /* 0x0000000604547c10 */ /* 0x000fe2000ff3e0ff */
[----:B------:R-:W-:Y:S01]  /*14200*/  @!PT LDS RZ, [RZ] ;  /* 0x00000000fffff984 */ /* 0x000fe20000000800 */
[----:B------:R-:W-:Y:S01]  /*14210*/  @!PT LDS RZ, [RZ] ;  /* 0x00000000fffff984 */ /* 0x000fe20000000800 */
[----:B------:R-:W-:Y:S01]  /*14220*/  @!PT LDS RZ, [RZ] ;  /* 0x00000000fffff984 */ /* 0x000fe20000000800 */
[----:B------:R2:W-:Y:S01]  /*14230*/  LDGSTS.E.BYPASS.128 [R83], [R116.64], !P0 ;  /* 0x0000000074537fae */ /* 0x0005e2000c101c4a */
[----:B------:R-:W-:Y:S01]  /*14240*/  IADD3 R118, P2, R2, UR6, RZ ;  /* 0x0000000602767c10 */ /* 0x000fe2000ff5e0ff */
[----:B------:R-:W-:Y:S01]  /*14250*/  UISETP.GE.AND UP0, UPT, UR4, 0x4, UPT ;  /* 0x000000040400788c */ /* 0x000fe2000bf06270 */
[----:B------:R-:W-:-:S02]  /*14260*/  IADD3.X R85, R7, UR7, RZ, P1, !PT ;  /* 0x0000000707557c10 */ /* 0x000fc40008ffe4ff */
[----:B------:R-:W-:Y:S01]  /*14270*/  IADD3 R86, P1, R8, UR6, RZ ;  /* 0x0000000608567c10 */ /* 0x000fe2000ff3e0ff */
[----:B------:R-:W-:Y:S01]  /*14280*/  USEL UR4, UR4, URZ, !UP0 ;  /* 0x0000003f04047287 */ /* 0x000fe2000c000000 */
[----:B------:R-:W-:Y:S02]  /*14290*/  IADD3.X R119, R5, UR7, RZ, P2, !PT ;  /* 0x0000000705777c10 */ /* 0x000fe400097fe4ff */
[----:B------:R-:W-:Y:S01]  /*142a0*/  LEA R155, R143, R174, 0xf ;  /* 0x000000ae8f9b7211 */ /* 0x000fe200078e78ff */
[----:B------:R-:W-:Y:S01]  /*142b0*/  USHF.L.U32 UR5, UR4, 0xf, URZ ;  /* 0x0000000f04057899 */ /* 0x000fe2000800063f */
[----:B------:R-:W-:Y:S02]  /*142c0*/  IADD3.X R87, R11, UR7, RZ, P1, !PT ;  /* 0x000000070b577c10 */ /* 0x000fe40008ffe4ff */
[----:B--2---:R-:W-:Y:S01]  /*142d0*/  IADD3 R116, P1, R10, UR6, RZ ;  /* 0x000000060a747c10 */ /* 0x004fe2000ff3e0ff */
[----:B------:R2:W-:Y:S01]  /*142e0*/  LDGSTS.E.BYPASS.128 [R155], [R118.64], !P0 ;  /* 0x00000000769b7fae */ /* 0x0005e2000c101c4a */
[----:B------:R-:W-:Y:S01]  /*142f0*/  IADD3 R178, P2, R6, UR6, RZ ;  /* 0x0000000606b27c10 */ /* 0x000fe2000ff5e0ff */
[----:B------:R-:W-:Y:S01]  /*14300*/  UIADD3 UR8, UR5, 0x20000, URZ ;  /* 0x0002000005087890 */ /* 0x000fe2000fffe03f */
[----:B------:R-:W-:-:S02]  /*14310*/  LEA R149, R143, R172, 0xf ;  /* 0x000000ac8f957211 */ /* 0x000fc400078e78ff */
[----:B------:R-:W-:Y:S02]  /*14320*/  IADD3.X R117, R13, UR7, RZ, P1, !PT ;  /* 0x000000070d757c10 */ /* 0x000fe40008ffe4ff */
[----:B------:R-:W-:Y:S01]  /*14330*/  LEA R157, R143, R170, 0xf ;  /* 0x000000aa8f9d7211 */ /* 0x000fe200078e78ff */
[----:B------:R3:W-:Y:S01]  /*14340*/  LDGSTS.E.BYPASS.128 [R149], [R84.64], !P0 ;  /* 0x0000000054957fae */ /* 0x0007e2000c101c4a */
[----:B------:R-:W-:Y:S02]  /*14350*/  IADD3.X R179, R9, UR7, RZ, P2, !PT ;  /* 0x0000000709b37c10 */ /* 0x000fe400097fe4ff */
[----:B------:R-:W-:Y:S02]  /*14360*/  LEA R159, R143, R168, 0xf ;  /* 0x000000a88f9f7211 */ /* 0x000fe400078e78ff */
[----:B--2---:R-:W-:Y:S01]  /*14370*/  IADD3 R118, P1, R14, UR6, RZ ;  /* 0x000000060e767c10 */ /* 0x004fe2000ff3e0ff */
[----:B------:R2:W-:Y:S01]  /*14380*/  LDGSTS.E.BYPASS.128 [R157], [R178.64], !P0 ;  /* 0x00000000b29d7fae */ /* 0x0005e2000c101c4a */
[----:B------:R-:W-:Y:S01]  /*14390*/  IADD3 R180, P2, R12, UR6, RZ ;  /* 0x000000060cb47c10 */ /* 0x000fe2000ff5e0ff */
[----:B-1----:R-:W-:Y:S01]  /*143a0*/  FFMA R48, R48, R44, R91 ;  /* 0x0000002c30307223 */ /* 0x002fe2000000005b */
[----:B------:R-:W-:Y:S01]  /*143b0*/  IADD3.X R119, R17, UR7, RZ, P1, !PT ;  /* 0x0000000711777c10 */ /* 0x000fe20008ffe4ff */
[----:B------:R1:W-:Y:S01]  /*143c0*/  LDGSTS.E.BYPASS.128 [R159], [R86.64], !P0 ;  /* 0x00000000569f7fae */ /* 0x0003e2000c101c4a */
[C---:B------:R-:W-:Y:S01]  /*143d0*/  LEA R161, R143.reuse, R166, 0xf ;  /* 0x000000a68fa17211 */ /* 0x040fe200078e78ff */
[-C--:B------:R-:W-:Y:S01]  /*143e0*/  FFMA R52, R52, R44.reuse, R95 ;  /* 0x0000002c34347223 */ /* 0x080fe2000000005f */
[----:B---3--:R-:W-:Y:S01]  /*143f0*/  IADD3 R84, P1, R16, UR6, RZ ;  /* 0x0000000610547c10 */ /* 0x008fe2000ff3e0ff */
[----:B------:R-:W-:Y:S01]  /*14400*/  FFMA R56, R56, R44, R99 ;  /* 0x0000002c38387223 */ /* 0x000fe20000000063 */
[----:B------:R-:W-:Y:S01]  /*14410*/  LEA R163, R143, R164, 0xf ;  /* 0x000000a48fa37211 */ /* 0x000fe200078e78ff */
[----:B------:R3:W-:Y:S01]  /*14420*/  LDGSTS.E.BYPASS.128 [R161], [R116.64], !P0 ;  /* 0x0000000074a17fae */ /* 0x0007e2000c101c4a */
[----:B------:R-:W-:Y:S01]  /*14430*/  IADD3.X R85, R19, UR7, RZ, P1, !PT ;  /* 0x0000000713557c10 */ /* 0x000fe20008ffe4ff */
[-C--:B------:R-:W-:Y:S01]  /*14440*/  FFMA R60, R60, R44.reuse, R103 ;  /* 0x0000002c3c3c7223 */ /* 0x080fe20000000067 */
[----:B------:R-:W-:Y:S01]  /*14450*/  IADD3.X R181, R15, UR7, RZ, P2, !PT ;  /* 0x000000070fb57c10 */ /* 0x000fe200097fe4ff */
[----:B------:R-:W-:Y:S01]  /*14460*/  FFMA R64, R64, R44, R107 ;  /* 0x0000002c40407223 */ /* 0x000fe2000000006b */
[----:B------:R-:W-:Y:S01]  /*14470*/  LEA R165, R143, R162, 0xf ;  /* 0x000000a28fa57211 */ /* 0x000fe200078e78ff */
[-C--:B------:R-:W-:Y:S01]  /*14480*/  FFMA R68, R68, R44.reuse, R111 ;  /* 0x0000002c44447223 */ /* 0x080fe2000000006f */
[----:B-1----:R-:W-:Y:S01]  /*14490*/  IADD3 R86, P1, R20, UR6, RZ ;  /* 0x0000000614567c10 */ /* 0x002fe2000ff3e0ff */
[----:B------:R1:W-:Y:S01]  /*144a0*/  LDGSTS.E.BYPASS.128 [R163], [R180.64], !P0 ;  /* 0x00000000b4a37fae */ /* 0x0003e2000c101c4a */
[----:B--2---:R-:W-:Y:S01]  /*144b0*/  IADD3 R178, P2, R18, UR6, RZ ;  /* 0x0000000612b27c10 */ /* 0x004fe2000ff5e0ff */
[-C--:B------:R-:W-:Y:S01]  /*144c0*/  FFMA R72, R72, R44.reuse, R115 ;  /* 0x0000002c48487223 */ /* 0x080fe20000000073 */
[----:B------:R-:W-:Y:S01]  /*144d0*/  IADD3.X R87, R23, UR7, RZ, P1, !PT ;  /* 0x0000000717577c10 */ /* 0x000fe20008ffe4ff */
[----:B------:R2:W-:Y:S01]  /*144e0*/  LDGSTS.E.BYPASS.128 [R165], [R118.64], !P0 ;  /* 0x0000000076a57fae */ /* 0x0005e2000c101c4a */
[----:B---3--:R-:W-:Y:S01]  /*144f0*/  IADD3 R116, P1, R22, UR6, RZ ;  /* 0x0000000616747c10 */ /* 0x008fe2000ff3e0ff */
[----:B------:R-:W-:Y:S01]  /*14500*/  FFMA R44, R76, R44, R153 ;  /* 0x0000002c4c2c7223 */ /* 0x000fe20000000099 */
[----:B------:R-:W-:Y:S01]  /*14510*/  LEA R167, R143, R160, 0xf ;  /* 0x000000a08fa77211 */ /* 0x000fe200078e78ff */
[-C--:B------:R-:W-:Y:S01]  /*14520*/  FFMA R49, R49, R45.reuse, R48 ;  /* 0x0000002d31317223 */ /* 0x080fe20000000030 */
[----:B------:R-:W-:Y:S01]  /*14530*/  LEA R169, R143, R158, 0xf ;  /* 0x0000009e8fa97211 */ /* 0x000fe200078e78ff */
[-C--:B------:R-:W-:Y:S01]  /*14540*/  FFMA R53, R53, R45.reuse, R52 ;  /* 0x0000002d35357223 */ /* 0x080fe20000000034 */
[----:B------:R-:W-:Y:S01]  /*14550*/  IADD3.X R179, R21, UR7, RZ, P2, !PT ;  /* 0x0000000715b37c10 */ /* 0x000fe200097fe4ff */
[----:B------:R3:W-:Y:S01]  /*14560*/  LDGSTS.E.BYPASS.128 [R167], [R84.64], !P0 ;  /* 0x0000000054a77fae */ /* 0x0007e2000c101c4a */
[----:B------:R-:W-:Y:S01]  /*14570*/  IADD3.X R117, R25, UR7, RZ, P1, !PT ;  /* 0x0000000719757c10 */ /* 0x000fe20008ffe4ff */
[-C--:B------:R-:W-:Y:S01]  /*14580*/  FFMA R57, R57, R45.reuse, R56 ;  /* 0x0000002d39397223 */ /* 0x080fe20000000038 */
[----:B------:R-:W-:Y:S01]  /*14590*/  IADD3 R182, P2, R24, UR6, RZ ;  /* 0x0000000618b67c10 */ /* 0x000fe2000ff5e0ff */
[----:B------:R4:W-:Y:S01]  /*145a0*/  LDGSTS.E.BYPASS.128 [R169], [R178.64], !P0 ;  /* 0x00000000b2a97fae */ /* 0x0009e2000c101c4a */
[----:B--2---:R-:W-:Y:S01]  /*145b0*/  IADD3 R118, P1, R26, UR6, RZ ;  /* 0x000000061a767c10 */ /* 0x004fe2000ff3e0ff */
[-C--:B------:R-:W-:Y:S01]  /*145c0*/  FFMA R61, R61, R45.reuse, R60 ;  /* 0x0000002d3d3d7223 */ /* 0x080fe2000000003c */
[----:B------:R-:W-:Y:S01]  /*145d0*/  LEA R171, R143, R156, 0xf ;  /* 0x0000009c8fab7211 */ /* 0x000fe200078e78ff */
[-C--:B------:R-:W-:Y:S01]  /*145e0*/  FFMA R65, R65, R45.reuse, R64 ;  /* 0x0000002d41417223 */ /* 0x080fe20000000040 */
[----:B------:R-:W-:Y:S01]  /*145f0*/  IADD3.X R119, R29, UR7, RZ, P1, !PT ;  /* 0x000000071d777c10 */ /* 0x000fe20008ffe4ff */
[-C--:B------:R-:W-:Y:S01]  /*14600*/  FFMA R69, R69, R45.reuse, R68 ;  /* 0x0000002d45457223 */ /* 0x080fe20000000044 */
[----:B------:R-:W-:Y:S01]  /*14610*/  IADD3.X R183, R27, UR7, RZ, P2, !PT ;  /* 0x000000071bb77c10 */ /* 0x000fe200097fe4ff */
[----:B------:R2:W-:Y:S01]  /*14620*/  LDGSTS.E.BYPASS.128 [R171], [R86.64], !P0 ;  /* 0x0000000056ab7fae */ /* 0x0005e2000c101c4a */
[----:B-1----:R-:W-:Y:S01]  /*14630*/  IADD3 R180, P2, R30, UR6, RZ ;  /* 0x000000061eb47c10 */ /* 0x002fe2000ff5e0ff */
[-C--:B------:R-:W-:Y:S01]  /*14640*/  FFMA R73, R73, R45.reuse, R72 ;  /* 0x0000002d49497223 */ /* 0x080fe20000000048 */
[----:B------:R-:W-:Y:S01]  /*14650*/  LEA R173, R143, R154, 0xf ;  /* 0x0000009a8fad7211 */ /* 0x000fe200078e78ff */
[----:B------:R-:W-:Y:S01]  /*14660*/  FFMA R45, R77, R45, R44 ;  /* 0x0000002d4d2d7223 */ /* 0x000fe2000000002c */
[----:B----4-:R-:W-:Y:S01]  /*14670*/  IADD3 R178, P1, R28, UR6, RZ ;  /* 0x000000061cb27c10 */ /* 0x010fe2000ff3e0ff */
[----:B------:R-:W-:Y:S01]  /*14680*/  FFMA R50, R50, R46, R49 ;  /* 0x0000002e32327223 */ /* 0x000fe20000000031 */
[----:B------:R-:W-:Y:S01]  /*14690*/  LEA R175, R143, R152, 0xf ;  /* 0x000000988faf7211 */ /* 0x000fe200078e78ff */
[----:B------:R1:W-:Y:S01]  /*146a0*/  LDGSTS.E.BYPASS.128 [R173], [R116.64], !P0 ;  /* 0x0000000074ad7fae */ /* 0x0003e2000c101c4a */
[----:B------:R-:W-:Y:S01]  /*146b0*/  IADD3.X R179, R31, UR7, RZ, P1, !PT ;  /* 0x000000071fb37c10 */ /* 0x000fe20008ffe4ff */
[----:B------:R-:W-:Y:S01]  /*146c0*/  FFMA R54, R54, R46, R53 ;  /* 0x0000002e36367223 */ /* 0x000fe20000000035 */
[----:B---3--:R-:W-:Y:S01]  /*146d0*/  IADD3 R84, P1, R32, UR6, RZ ;  /* 0x0000000620547c10 */ /* 0x008fe2000ff3e0ff */
[----:B------:R3:W-:Y:S01]  /*146e0*/  LDGSTS.E.BYPASS.128 [R175], [R182.64], !P0 ;  /* 0x00000000b6af7fae */ /* 0x0007e2000c101c4a */
[----:B------:R-:W-:Y:S01]  /*146f0*/  LEA R177, R143, R150, 0xf ;  /* 0x000000968fb17211 */ /* 0x000fe200078e78ff */
[-C--:B------:R-:W-:Y:S01]  /*14700*/  FFMA R58, R58, R46.reuse, R57 ;  /* 0x0000002e3a3a7223 */ /* 0x080fe20000000039 */
[----:B------:R-:W-:Y:S01]  /*14710*/  IADD3.X R181, R33, UR7, RZ, P2, !PT ;  /* 0x0000000721b57c10 */ /* 0x000fe200097fe4ff */
[----:B------:R-:W-:Y:S01]  /*14720*/  FFMA R62, R62, R46, R61 ;  /* 0x0000002e3e3e7223 */ /* 0x000fe2000000003d */
[----:B--2---:R-:W-:Y:S01]  /*14730*/  IADD3 R86, P2, R34, UR6, RZ ;  /* 0x0000000622567c10 */ /* 0x004fe2000ff5e0ff */
[----:B------:R2:W-:Y:S01]  /*14740*/  LDGSTS.E.BYPASS.128 [R177], [R118.64], !P0 ;  /* 0x0000000076b17fae */ /* 0x0005e2000c101c4a */
[----:B------:R-:W-:Y:S01]  /*14750*/  LEA R189, R143, R148, 0xf ;  /* 0x000000948fbd7211 */ /* 0x000fe200078e78ff */
[-C--:B------:R-:W-:Y:S01]  /*14760*/  FFMA R66, R66, R46.reuse, R65 ;  /* 0x0000002e42427223 */ /* 0x080fe20000000041 */
[----:B------:R-:W-:Y:S01]  /*14770*/  IADD3.X R85, R35, UR7, RZ, P1, !PT ;  /* 0x0000000723557c10 */ /* 0x000fe20008ffe4ff */
[----:B------:R-:W-:Y:S01]  /*14780*/  FFMA R70, R70, R46, R69 ;  /* 0x0000002e46467223 */ /* 0x000fe20000000045 */
[----:B-1----:R-:W-:Y:S01]  /*14790*/  IADD3 R116, P1, R36, UR6, RZ ;  /* 0x0000000624747c10 */ /* 0x002fe2000ff3e0ff */
[----:B------:R1:W-:Y:S01]  /*147a0*/  LDGSTS.E.BYPASS.128 [R189], [R178.64], !P0 ;  /* 0x00000000b2bd7fae */ /* 0x0003e2000c101c4a */
[----:B------:R-:W-:Y:S01]  /*147b0*/  LEA R191, R143, R146, 0xf ;  /* 0x000000928fbf7211 */ /* 0x000fe200078e78ff */
[-C--:B------:R-:W-:Y:S01]  /*147c0*/  FFMA R74, R74, R46.reuse, R73 ;  /* 0x0000002e4a4a7223 */ /* 0x080fe20000000049 */
[----:B------:R-:W-:Y:S01]  /*147d0*/  IADD3.X R87, R37, UR7, RZ, P2, !PT ;  /* 0x0000000725577c10 */ /* 0x000fe200097fe4ff */
[----:B------:R-:W-:Y:S01]  /*147e0*/  FFMA R46, R78, R46, R45 ;  /* 0x0000002e4e2e7223 */ /* 0x000fe2000000002d */
[----:B------:R-:W-:Y:S01]  /*147f0*/  IADD3.X R117, R39, UR7, RZ, P1, !PT ;  /* 0x0000000727757c10 */ /* 0x000fe20008ffe4ff */
[----:B------:R4:W-:Y:S01]  /*14800*/  LDGSTS.E.BYPASS.128 [R191], [R180.64], !P0 ;  /* 0x00000000b4bf7fae */ /* 0x0009e2000c101c4a */
[----:B--2---:R-:W-:Y:S01]  /*14810*/  IADD3 R118, P2, R38, UR6, RZ ;  /* 0x0000000626767c10 */ /* 0x004fe2000ff5e0ff */
[-C--:B------:R-:W-:Y:S01]  /*14820*/  FFMA R115, R51, R47.reuse, R50 ;  /* 0x0000002f33737223 */ /* 0x080fe20000000032 */
[-C--:B------:R-:W-:Y:S01]  /*14830*/  FFMA R111, R55, R47.reuse, R54 ;  /* 0x0000002f376f7223 */ /* 0x080fe20000000036 */
[----:B------:R-:W0:Y:S01]  /*14840*/  LDGDEPBAR ;  /* 0x00000000000079af */ /* 0x000e220000000000 */
[----:B------:R-:W-:Y:S01]  /*14850*/  IADD3.X R119, R41, UR7, RZ, P2, !PT ;  /* 0x0000000729777c10 */ /* 0x000fe200097fe4ff */
[-C--:B------:R-:W-:Y:S01]  /*14860*/  FFMA R107, R59, R47.reuse, R58 ;  /* 0x0000002f3b6b7223 */ /* 0x080fe2000000003a */
[----:B-1----:R-:W-:Y:S01]  /*14870*/  IADD3 R178, P1, R40, UR6, RZ ;  /* 0x0000000628b27c10 */ /* 0x002fe2000ff3e0ff */
[----:B------:R1:W-:Y:S01]  /*14880*/  LDGSTS.E.BYPASS.128 [R83+0x20000], [R84.64], !P0 ;  /* 0x2000000054537fae */ /* 0x0003e2000c101c4a */
[-C--:B------:R-:W-:Y:S01]  /*14890*/  FFMA R103, R63, R47.reuse, R62 ;  /* 0x0000002f3f677223 */ /* 0x080fe2000000003e */
[-C--:B------:R-:W-:Y:S01]  /*148a0*/  FFMA R99, R67, R47.reuse, R66 ;  /* 0x0000002f43637223 */ /* 0x080fe20000000042 */
[----:B------:R-:W-:Y:S01]  /*148b0*/  IADD3.X R179, R43, UR7, RZ, P1, !PT ;  /* 0x000000072bb37c10 */ /* 0x000fe20008ffe4ff */
[----:B------:R2:W-:Y:S01]  /*148c0*/  LDGSTS.E.BYPASS.128 [R155+0x20000], [R86.64], !P0 ;  /* 0x20000000569b7fae */ /* 0x0005e2000c101c4a */
[----:B----4-:R-:W-:Y:S01]  /*148d0*/  IADD3 R180, P2, R42, UR6, RZ ;  /* 0x000000062ab47c10 */ /* 0x010fe2000ff5e0ff */
[-C--:B------:R-:W-:Y:S01]  /*148e0*/  FFMA R95, R71, R47.reuse, R70 ;  /* 0x0000002f475f7223 */ /* 0x080fe20000000046 */
[----:B---3--:R-:W-:Y:S01]  /*148f0*/  IADD3 R182, P1, R120, UR6, RZ ;  /* 0x0000000678b67c10 */ /* 0x008fe2000ff3e0ff */
[----:B------:R3:W-:Y:S01]  /*14900*/  LDGSTS.E.BYPASS.128 [R149+0x20000], [R116.64], !P0 ;  /* 0x2000000074957fae */ /* 0x0007e2000c101c4a */
[----:B------:R-:W-:Y:S01]  /*14910*/  IADD3.X R181, R121, UR7, RZ, P2, !PT ;  /* 0x0000000779b57c10 */ /* 0x000fe200097fe4ff */
[-C--:B------:R-:W-:Y:S01]  /*14920*/  FFMA R91, R75, R47.reuse, R74 ;  /* 0x0000002f4b5b7223 */ /* 0x080fe2000000004a */
[----:B------:R-:W-:Y:S01]  /*14930*/  IADD3 R184, P2, R124, UR6, RZ ;  /* 0x000000067cb87c10 */ /* 0x000fe2000ff5e0ff */
[----:B------:R4:W-:Y:S01]  /*14940*/  LDGSTS.E.BYPASS.128 [R157+0x20000], [R118.64], !P0 ;  /* 0x20000000769d7fae */ /* 0x0009e2000c101c4a */
[----:B------:R-:W-:Y:S01]  /*14950*/  IADD3.X R183, R122, UR7, RZ, P1, !PT ;  /* 0x000000077ab77c10 */ /* 0x000fe20008ffe4ff */
[----:B-1----:R-:W-:Y:S01]  /*14960*/  FFMA R83, R79, R47, R46 ;  /* 0x0000002f4f537223 */ /* 0x002fe2000000002e */
[----:B------:R-:W-:Y:S01]  /*14970*/  IADD3 R186, P1, R126, UR6, RZ ;  /* 0x000000067eba7c10 */ /* 0x000fe2000ff3e0ff */
[----:B------:R1:W-:Y:S01]  /*14980*/  LDGSTS.E.BYPASS.128 [R159+0x20000], [R178.64], !P0 ;  /* 0x20000000b29f7fae */ /* 0x0003e2000c101c4a */
[----:B------:R-:W-:-:S02]  /*14990*/  IADD3.X R185, R123, UR7, RZ, P2, !PT ;  /* 0x000000077bb97c10 */ /* 0x000fc400097fe4ff */
[----:B------:R-:W-:Y:S01]  /*149a0*/  IADD3.X R187, R125, UR7, RZ, P1, !PT ;  /* 0x000000077dbb7c10 */ /* 0x000fe20008ffe4ff */
[----:B------:R1:W-:Y:S01]  /*149b0*/  LDGSTS.E.BYPASS.128 [R161+0x20000], [R180.64], !P0 ;  /* 0x20000000b4a17fae */ /* 0x0003e2000c101c4a */
[----:B---3--:R-:W-:Y:S02]  /*149c0*/  IADD3 R116, P2, R128, UR6, RZ ;  /* 0x0000000680747c10 */ /* 0x008fe4000ff5e0ff */
[----:B----4-:R-:W-:Y:S01]  /*149d0*/  IADD3 R118, P1, R130, UR6, RZ ;  /* 0x0000000682767c10 */ /* 0x010fe2000ff3e0ff */
[----:B------:R3:W-:Y:S01]  /*149e0*/  LDGSTS.E.BYPASS.128 [R163+0x20000], [R182.64], !P0 ;  /* 0x20000000b6a37fae */ /* 0x0007e2000c101c4a */
[----:B------:R-:W-:Y:S02]  /*149f0*/  IADD3.X R117, R127, UR7, RZ, P2, !PT ;  /* 0x000000077f757c10 */ /* 0x000fe400097fe4ff */
[----:B------:R-:W-:Y:S01]  /*14a00*/  IADD3 R84, P2, R132, UR6, RZ ;  /* 0x0000000684547c10 */ /* 0x000fe2000ff5e0ff */
[----:B------:R4:W-:Y:S01]  /*14a10*/  LDGSTS.E.BYPASS.128 [R165+0x20000], [R184.64], !P0 ;  /* 0x20000000b8a57fae */ /* 0x0009e2000c101c4a */
[----:B------:R-:W-:-:S02]  /*14a20*/  IADD3.X R119, R129, UR7, RZ, P1, !PT ;  /* 0x0000000781777c10 */ /* 0x000fc40008ffe4ff */
[----:B--2---:R-:W-:Y:S01]  /*14a30*/  IADD3 R86, P1, R134, UR6, RZ ;  /* 0x0000000686567c10 */ /* 0x004fe2000ff3e0ff */
[----:B------:R4:W-:Y:S01]  /*14a40*/  LDGSTS.E.BYPASS.128 [R167+0x20000], [R186.64], !P0 ;  /* 0x20000000baa77fae */ /* 0x0009e2000c101c4a */
[----:B------:R-:W-:Y:S02]  /*14a50*/  IADD3.X R85, R131, UR7, RZ, P2, !PT ;  /* 0x0000000783557c10 */ /* 0x000fe400097fe4ff */
[----:B-1----:R-:W-:Y:S01]  /*14a60*/  IADD3 R178, P2, R136, UR6, RZ ;  /* 0x0000000688b27c10 */ /* 0x002fe2000ff5e0ff */
[----:B------:R4:W-:Y:S01]  /*14a70*/  LDGSTS.E.BYPASS.128 [R169+0x20000], [R116.64], !P0 ;  /* 0x2000000074a97fae */ /* 0x0009e2000c101c4a */
[----:B------:R-:W-:Y:S02]  /*14a80*/  IADD3 R180, P3, R138, UR6, RZ ;  /* 0x000000068ab47c10 */ /* 0x000fe4000ff7e0ff */
[----:B------:R-:W-:Y:S01]  /*14a90*/  IADD3.X R87, R133, UR7, RZ, P1, !PT ;  /* 0x0000000785577c10 */ /* 0x000fe20008ffe4ff */
[----:B------:R4:W-:Y:S01]  /*14aa0*/  LDGSTS.E.BYPASS.128 [R171+0x20000], [R118.64], !P0 ;  /* 0x2000000076ab7fae */ /* 0x0009e2000c101c4a */
[----:B---3--:R-:W-:Y:S01]  /*14ab0*/  IADD3 R182, P1, R140, UR6, RZ ;  /* 0x000000068cb67c10 */ /* 0x008fe2000ff3e0ff */
[----:B------:R-:W-:Y:S01]  /*14ac0*/  UIADD3 UR6, UP0, UR6, 0x200, URZ ;  /* 0x0000020006067890 */ /* 0x000fe2000ff1e03f */
[----:B------:R-:W-:Y:S01]  /*14ad0*/  IADD3.X R179, R135, UR7, RZ, P2, !PT ;  /* 0x0000000787b37c10 */ /* 0x000fe200097fe4ff */
[----:B------:R4:W-:Y:S01]  /*14ae0*/  LDGSTS.E.BYPASS.128 [R173+0x20000], [R84.64], !P0 ;  /* 0x2000000054ad7fae */ /* 0x0009e2000c101c4a */
[----:B------:R-:W-:-:S02]  /*14af0*/  IADD3.X R181, R137, UR7, RZ, P3, !PT ;  /* 0x0000000789b57c10 */ /* 0x000fc40009ffe4ff */
[----:B------:R-:W-:Y:S01]  /*14b00*/  IADD3.X R183, R139, UR7, RZ, P1, !PT ;  /* 0x000000078bb77c10 */ /* 0x000fe20008ffe4ff */
[----:B------:R4:W-:Y:S01]  /*14b10*/  LDGSTS.E.BYPASS.128 [R175+0x20000], [R86.64], !P0 ;  /* 0x2000000056af7fae */ /* 0x0009e2000c101c4a */
[----:B------:R-:W-:-:S03]  /*14b20*/  UIADD3.X UR7, URZ, UR7, URZ, UP0, !UPT ;  /* 0x000000073f077290 */ /* 0x000fc600087fe43f */
[----:B------:R4:W-:Y:S04]  /*14b30*/  LDGSTS.E.BYPASS.128 [R177+0x20000], [R178.64], !P0 ;  /* 0x20000000b2b17fae */ /* 0x0009e8000c101c4a */
[----:B------:R4:W-:Y:S04]  /*14b40*/  LDGSTS.E.BYPASS.128 [R189+0x20000], [R180.64], !P0 ;  /* 0x20000000b4bd7fae */ /* 0x0009e8000c101c4a */
[----:B------:R4:W-:Y:S01]  /*14b50*/  LDGSTS.E.BYPASS.128 [R191+0x20000], [R182.64], !P0 ;  /* 0x20000000b6bf7fae */ /* 0x0009e2000c101c4a */
[----:B------:R-:W-:-:S03]  /*14b60*/  ISETP.GE.U32.AND P0, PT, R151, 0x6d0, PT ;  /* 0x000006d09700780c */ /* 0x000fc60003f06070 */
[----:B------:R-:W0:Y:S01]  /*14b70*/  LDGDEPBAR ;  /* 0x00000000000079af */ /* 0x000e220000000000 */
[----:B------:R-:W-:-:S04]  /*14b80*/  DEPBAR.LE SB0, 0x6 ;  /* 0x000081800000791a */ /* 0x000fc80000000000 */
[----:B------:R-:W-:Y:S06]  /*14b90*/  BAR.SYNC 0x0 ;  /* 0x0000000000007b1d */ /* 0x000fec0000000000 */
[----:B----4-:R-:W-:Y:S01]  /*14ba0*/  @P0 CALL.REL.NOINC `(.L_x_0) ;  /* 0x0000001000000944 */ /* 0x010fe20003c00000 */
[----:B------:R-:W-:Y:S05]  /*14bb0*/  BRA `(.L_x_1) ;  /* 0xfffedf7000007947 */ /* 0x000fea000383ffff */
.L_x_0:
[----:B------:R-:W1:Y:S01]  /*14bc0*/  S2R R0, SR_TID.X ;  /* 0x0000000000007919 */ /* 0x000e620000002100 */
[----:B------:R-:W-:-:S04]  /*14bd0*/  DEPBAR.LE SB0, 0x0 ;  /* 0x000080000000791a */ /* 0x000fc80000000000 */
[----:B------:R-:W-:Y:S02]  /*14be0*/  MOV R45, 0x4 ;  /* 0x00000004002d7802 */ /* 0x000fe40000000f00 */
[C---:B------:R-:W-:Y:S02]  /*14bf0*/  LOP3.LUT R6, R142.reuse, 0x18, RZ, 0xfc, !PT ;  /* 0x000000188e067812 */ /* 0x040fe400078efcff */
[C---:B------:R-:W-:Y:S02]  /*14c00*/  LOP3.LUT R7, R142.reuse, 0x20, RZ, 0xfc, !PT ;  /* 0x000000208e077812 */ /* 0x040fe400078efcff */
[C---:B------:R-:W-:Y:S02]  /*14c10*/  LOP3.LUT R8, R142.reuse, 0x28, RZ, 0xfc, !PT ;  /* 0x000000288e087812 */ /* 0x040fe400078efcff */
[----:B------:R-:W-:Y:S02]  /*14c20*/  LOP3.LUT R9, R142, 0x30, RZ, 0xfc, !PT ;  /* 0x000000308e097812 */ /* 0x000fe400078efcff */
[----:B-1----:R-:W-:-:S02]  /*14c30*/  SHF.R.U32.HI R12, RZ, 0x4, R0 ;  /* 0x00000004ff0c7819 */ /* 0x002fc40000011600 */
[----:B------:R-:W-:Y:S02]  /*14c40*/  SHF.L.U32 R0, R0, 0x2, RZ ;  /* 0x0000000200007819 */ /* 0x000fe400000006ff */
[----:B------:R-:W-:Y:S02]  /*14c50*/  SGXT.U32 R12, R12, 0x3 ;  /* 0x000000030c0c781a */ /* 0x000fe40000000000 */
[----:B------:R-:W-:-:S03]  /*14c60*/  LOP3.LUT R141, R141, 0x3c, R0, 0xf8, !PT ;  /* 0x0000003c8d8d7812 */ /* 0x000fc600078ef800 */
[----:B------:R-:W-:Y:S01]  /*14c70*/  IMAD R147, R12, 0x110, R147 ;  /* 0x000001100c937824 */ /* 0x000fe200078e0293 */
[----:B------:R-:W-:Y:S06]  /*14c80*/  BAR.SYNC 0x0 ;  /* 0x0000000000007b1d */ /* 0x000fec0000000000 */
[----:B------:R-:W-:Y:S01]  /*14c90*/  SHF.L.U32 R0, R147, 0x2, RZ ;  /* 0x0000000293007819 */ /* 0x000fe200000006ff */
[----:B------:R-:W-:Y:S01]  /*14ca0*/  STS.128 [R147.X4], R112 ;  /* 0x0000007093007388 */ /* 0x000fe20000004c00 */
[----:B------:R-:W-:Y:S02]  /*14cb0*/  ISETP.GE.AND P0, PT, R141, 0x200, PT ;  /* 0x000002008d00780c */ /* 0x000fe40003f06270 */
[----:B------:R-:W-:Y:S01]  /*14cc0*/  LEA R2, R142, R141, 0x9 ;  /* 0x0000008d8e027211 */ /* 0x000fe200078e48ff */
[----:B------:R-:W-:Y:S01]  /*14cd0*/  IMAD R12, R12, -0x330, R0 ;  /* 0xfffffcd00c0c7824 */ /* 0x000fe200078e0200 */
[----:B------:R-:W-:Y:S01]  /*14ce0*/  STS.128 [R147.X4+0x110], R108 ;  /* 0x0001106c93007388 */ /* 0x000fe20000004c00 */
[----:B------:R-:W-:-:S02]  /*14cf0*/  LOP3.LUT R0, R142, 0x8, RZ, 0xfc, !PT ;  /* 0x000000088e007812 */ /* 0x000fc400078efcff */
[----:B------:R-:W-:Y:S01]  /*14d00*/  ISETP.LT.AND P1, PT, R142, c[0x0][0x178], !P0 ;  /* 0x00005e008e007a0c */ /* 0x000fe20004721270 */
[----:B------:R-:W-:Y:S01]  /*14d10*/  STS.128 [R147.X4+0x220], R104 ;  /* 0x0002206893007388 */ /* 0x000fe20000004c00 */
[----:B------:R-:W-:Y:S01]  /*14d20*/  ISETP.LT.AND P2, PT, R0, c[0x0][0x178], !P0 ;  /* 0x00005e0000007a0c */ /* 0x000fe20004741270 */
[----:B------:R-:W-:Y:S01]  /*14d30*/  IMAD.WIDE R2, R2, R45, c[0x0][0x170] ;  /* 0x00005c0002027625 */ /* 0x000fe200078e022d */
[----:B------:R-:W-:Y:S01]  /*14d40*/  LEA R4, R0, R141, 0x9 ;  /* 0x0000008d00047211 */ /* 0x000fe200078e48ff */
[----:B------:R-:W-:Y:S01]  /*14d50*/  STS.128 [R147.X4+0x330], R100 ;  /* 0x0003306493007388 */ /* 0x000fe20000004c00 */
[C---:B------:R-:W-:Y:S02]  /*14d60*/  LOP3.LUT R0, R142.reuse, 0x10, RZ, 0xfc, !PT ;  /* 0x000000108e007812 */ /* 0x040fe400078efcff */
[----:B------:R-:W-:Y:S01]  /*14d70*/  LOP3.LUT R142, R142, 0x38, RZ, 0xfc, !PT ;  /* 0x000000388e8e7812 */ /* 0x000fe200078efcff */
[----:B------:R-:W-:Y:S06]  /*14d80*/  BAR.SYNC 0x0 ;  /* 0x0000000000007b1d */ /* 0x000fec0000000000 */
[----:B------:R-:W1:Y:S01]  /*14d90*/  LDS.128 R16, [R12] ;  /* 0x000000000c107984 */ /* 0x000e620000000c00 */
[----:B------:R-:W-:Y:S01]  /*14da0*/  IMAD.WIDE R4, R4, R45, c[0x0][0x170] ;  /* 0x00005c0004047625 */ /* 0x000fe200078e022d */
[----:B------:R-:W-:-:S02]  /*14db0*/  ISETP.LT.AND P3, PT, R7, c[0x0][0x178], !P0 ;  /* 0x00005e0007007a0c */ /* 0x000fc40004761270 */
[----:B------:R-:W2:Y:S01]  /*14dc0*/  LDS.128 R20, [R12+0x880] ;  /* 0x000880000c147984 */ /* 0x000ea20000000c00 */
[C---:B------:R-:W-:Y:S02]  /*14dd0*/  ISETP.LT.AND P4, PT, R8.reuse, c[0x0][0x178], !P0 ;  /* 0x00005e0008007a0c */ /* 0x040fe40004781270 */
[----:B------:R-:W-:Y:S01]  /*14de0*/  ISETP.LT.AND P5, PT, R9, c[0x0][0x178], !P0 ;  /* 0x00005e0009007a0c */ /* 0x000fe200047a1270 */
[----:B------:R-:W3:Y:S01]  /*14df0*/  LDS.128 R24, [R12+0x1100] ;  /* 0x001100000c187984 */ /* 0x000ee20000000c00 */
[-C--:B------:R-:W-:Y:S02]  /*14e00*/  LEA R7, R7, R141.reuse, 0x9 ;  /* 0x0000008d07077211 */ /* 0x080fe400078e48ff */
[-C--:B------:R-:W-:Y:S01]  /*14e10*/  LEA R8, R8, R141.reuse, 0x9 ;  /* 0x0000008d08087211 */ /* 0x080fe200078e48ff */
[----:B------:R-:W4:Y:S01]  /*14e20*/  LDS.128 R28, [R12+0x1980] ;  /* 0x001980000c1c7984 */ /* 0x000f220000000c00 */
[----:B------:R-:W-:-:S03]  /*14e30*/  LEA R10, R9, R141, 0x9 ;  /* 0x0000008d090a7211 */ /* 0x000fc600078e48ff */
[----:B------:R-:W-:Y:S06]  /*14e40*/  BAR.SYNC 0x0 ;  /* 0x0000000000007b1d */ /* 0x000fec0000000000 */
[----:B------:R-:W-:Y:S01]  /*14e50*/  STS.128 [R147.X4], R96 ;  /* 0x0000006093007388 */ /* 0x000fe20000004c00 */
[----:B------:R-:W-:-:S03]  /*14e60*/  IMAD.WIDE R8, R8, R45, c[0x0][0x170] ;  /* 0x00005c0008087625 */ /* 0x000fc600078e022d */
[----:B------:R-:W-:Y:S01]  /*14e70*/  STS.128 [R147.X4+0x110], R92 ;  /* 0x0001105c93007388 */ /* 0x000fe20000004c00 */
[----:B------:R-:W-:-:S03]  /*14e80*/  IMAD.WIDE R10, R10, R45, c[0x0][0x170] ;  /* 0x00005c000a0a7625 */ /* 0x000fc600078e022d */
[----:B------:R-:W-:Y:S04]  /*14e90*/  STS.128 [R147.X4+0x220], R88 ;  /* 0x0002205893007388 */ /* 0x000fe80000004c00 */
[----:B------:R-:W-:Y:S04]  /*14ea0*/  STS.128 [R147.X4+0x330], R80 ;  /* 0x0003305093007388 */ /* 0x000fe80000004c00 */
[----:B------:R-:W-:Y:S06]  /*14eb0*/  BAR.SYNC 0x0 ;  /* 0x0000000000007b1d */ /* 0x000fec0000000000 */
[----:B------:R-:W4:Y:S04]  /*14ec0*/  LDS.128 R32, [R12] ;  /* 0x000000000c207984 */ /* 0x000f280000000c00 */
[----:B------:R-:W4:Y:S04]  /*14ed0*/  LDS.128 R36, [R12+0x880] ;  /* 0x000880000c247984 */ /* 0x000f280000000c00 */
[----:B------:R-:W4:Y:S04]  /*14ee0*/  LDS.128 R40, [R12+0x1100] ;  /* 0x001100000c287984 */ /* 0x000f280000000c00 */
[----:B-1----:R1:W-:Y:S01]  /*14ef0*/  @P1 STG.E.128 [R2.64], R16 ;  /* 0x0000001002001986 */ /* 0x0023e2000c101d0a */
[----:B------:R-:W-:-:S02]  /*14f00*/  ISETP.LT.AND P1, PT, R0, c[0x0][0x178], !P0 ;  /* 0x00005e0000007a0c */ /* 0x000fc40004721270 */
[-C--:B------:R-:W-:Y:S01]  /*14f10*/  LEA R0, R0, R141.reuse, 0x9 ;  /* 0x0000008d00007211 */ /* 0x080fe200078e48ff */
[----:B--2---:R2:W-:Y:S01]  /*14f20*/  @P2 STG.E.128 [R4.64], R20 ;  /* 0x0000001404002986 */ /* 0x0045e2000c101d0a */
[C---:B------:R-:W-:Y:S02]  /*14f30*/  ISETP.LT.AND P2, PT, R6.reuse, c[0x0][0x178], !P0 ;  /* 0x00005e0006007a0c */ /* 0x040fe40004741270 */
[----:B------:R-:W-:Y:S02]  /*14f40*/  LEA R6, R6, R141, 0x9 ;  /* 0x0000008d06067211 */ /* 0x000fe400078e48ff */
[----:B------:R-:W-:Y:S01]  /*14f50*/  ISETP.LT.AND P0, PT, R142, c[0x0][0x178], !P0 ;  /* 0x00005e008e007a0c */ /* 0x000fe20004701270 */
[----:B-1----:R-:W-:-:S04]  /*14f60*/  IMAD.WIDE R2, R0, R45, c[0x0][0x170] ;  /* 0x00005c0000027625 */ /* 0x002fc800078e022d */
[-C--:B--2---:R-:W-:Y:S01]  /*14f70*/  IMAD.WIDE R4, R6, R45.reuse, c[0x0][0x170] ;  /* 0x00005c0006047625 */ /* 0x084fe200078e022d */
[----:B---3--:R1:W-:Y:S03]  /*14f80*/  @P1 STG.E.128 [R2.64], R24 ;  /* 0x0000001802001986 */ /* 0x0083e6000c101d0a */
[----:B------:R-:W-:Y:S01]  /*14f90*/  IMAD.WIDE R6, R7, R45, c[0x0][0x170] ;  /* 0x00005c0007067625 */ /* 0x000fe200078e022d */
[----:B----4-:R1:W-:Y:S04]  /*14fa0*/  @P2 STG.E.128 [R4.64], R28 ;  /* 0x0000001c04002986 */ /* 0x0103e8000c101d0a */
[----:B------:R1:W-:Y:S04]  /*14fb0*/  @P3 STG.E.128 [R6.64], R32 ;  /* 0x0000002006003986 */ /* 0x0003e8000c101d0a */
[----:B------:R1:W-:Y:S04]  /*14fc0*/  @P4 STG.E.128 [R8.64], R36 ;  /* 0x0000002408004986 */ /* 0x0003e8000c101d0a */
[----:B------:R1:W-:Y:S01]  /*14fd0*/  @P5 STG.E.128 [R10.64], R40 ;  /* 0x000000280a005986 */ /* 0x0003e2000c101d0a */
[----:B------:R-:W-:Y:S05]  /*14fe0*/  @!P0 EXIT ;  /* 0x000000000000894d */ /* 0x000fea0003800000 */
[----:B------:R-:W2:Y:S01]  /*14ff0*/  LDS.128 R12, [R12+0x1980] ;  /* 0x001980000c0c7984 */ /* 0x000ea20000000c00 */
[----:B-1----:R-:W-:-:S05]  /*15000*/  LEA R2, R142, R141, 0x9 ;  /* 0x0000008d8e027211 */ /* 0x002fca00078e48ff */
[----:B------:R-:W-:-:S05]  /*15010*/  IMAD.WIDE R2, R2, R45, c[0x0][0x170] ;  /* 0x00005c0002027625 */ /* 0x000fca00078e022d */
[----:B--2---:R-:W-:Y:S01]  /*15020*/  STG.E.128 [R2.64], R12 ;  /* 0x0000000c02007986 */ /* 0x004fe2000c101d0a */
[----:B------:R-:W-:Y:S05]  /*15030*/  EXIT ;  /* 0x000000000000794d */ /* 0x000fea0003800000 */
.L_x_2:
[----:B------:R-:W-:-:S00]  /*15040*/  BRA `(.L_x_2) ;  /* 0xfffffff000007947 */ /* 0x000fc0000383ffff */
[----:B------:R-:W-:-:S00]  /*15050*/  NOP ;  /* 0x0000000000007918 */ /* 0x000fc00000000000 */
        /* <DEDUP_REMOVED lines=10> */
.L_x_3:


//--------------------- .nv.shared.triton_mm      --------------------------
	.section	.nv.shared.triton_mm,"aw",@nobits
	.align	16
